	.target	sm_90a

	.elftype	@"ET_EXEC"


//--------------------- .note.nv.tkinfo           --------------------------
	.section	.note.nv.tkinfo,"",@"SHT_NOTE"
	.sectionflags	@"SHF_NOTE_NV_TKINFO"
	.tkinfo
        /*0018*/ 	.word	0x00000002
        /*0030*/ 	.string	""
        /*0030*/ 	.string	"ptxas"
        /*0030*/ 	.string	"Cuda compilation tools, release 13.0, V13.0.88"
        /*0030*/ 	.string	"Build cuda_13.0.r13.0/compiler.36424714_0"
        /*0030*/ 	.string	"-arch sm_90a -m 64 "



//--------------------- .note.nv.cuinfo           --------------------------
	.section	.note.nv.cuinfo,"",@"SHT_NOTE"
	.sectionflags	@"SHF_NOTE_NV_CUINFO"
        /*0018*/ 	.short	0x0002
        /*001a*/ 	.short	0x005a
        /*001c*/ 	.short	0x0082
	.zero		2


//--------------------- .nv.info                  --------------------------
	.section	.nv.info,"",@"SHT_CUDA_INFO"
	.align	4


	//----- nvinfo : EIATTR_REGCOUNT
	.align		4
        /*0000*/ 	.byte	0x04, 0x2f
        /*0002*/ 	.short	(.L_12 - .L_11)
	.align		4
.L_11:
        /*0004*/ 	.word	index@(_ZN7cutlass13device_kernelINS_4gemm6kernel13GemmUniversalIN4cute5tupleIJiiiiEEENS1_10collective13CollectiveMmaINS1_37MainloopSm90TmaGmmaWarpSpecializedFP8ILi9ENS5_IJNS4_1CILi1EEENSA_ILi2EEESB_EEENS1_35KernelTmaWarpSpecializedCooperativeEEENS5_IJNSA_ILi128EEENSA_ILi256EEENSA_ILi64EEEEEENS_12float_e5m2_tENS5_IJlSB_lEEESK_SL_NS4_8TiledMMAINS4_8MMA_AtomIJNS4_4SM904GMMA31MMA_64x256x32_F32E5M2E5M2_SS_TNILNSP_7ScaleInE1ELSR_1EEEEEENS4_6LayoutINS5_IJSC_SB_SB_EEENS5_IJSB_NSA_ILi0EEESW_EEEEENS5_IJNS4_10UnderscoreESZ_SZ_EEEEENS4_23SM90_TMA_LOAD_MULTICASTENS4_14ComposedLayoutINS4_7SwizzleILi2ELi4ELi3EEENS4_18smem_ptr_flag_bitsILi8EEENSU_INS5_IJNSA_ILi8EEESI_EEENS5_IJSI_SB_EEEEEEEvNS4_8identityENS4_13SM90_TMA_LOADES1C_vS1D_EENS_8epilogue10collective6detail29Sm90TmaWarpSpecializedAdapterINS1H_15DefaultEpilogueISK_SL_SL_NS1G_6thread17LinearCombinationISK_Li1EffLNS1L_9ScaleType4KindE0ELNS_15FloatRoundStyleE2ESK_EENS1_15EpilogueDefaultEEEEEvvEEEEvNT_6ParamsE)
        /*0008*/ 	.word	0x000000a8


	//----- nvinfo : EIATTR_FRAME_SIZE
	.align		4
.L_12:
        /*000c*/ 	.byte	0x04, 0x11
        /*000e*/ 	.short	(.L_14 - .L_13)
	.align		4
.L_13:
        /*0010*/ 	.word	index@(_ZN7cutlass13device_kernelINS_4gemm6kernel13GemmUniversalIN4cute5tupleIJiiiiEEENS1_10collective13CollectiveMmaINS1_37MainloopSm90TmaGmmaWarpSpecializedFP8ILi9ENS5_IJNS4_1CILi1EEENSA_ILi2EEESB_EEENS1_35KernelTmaWarpSpecializedCooperativeEEENS5_IJNSA_ILi128EEENSA_ILi256EEENSA_ILi64EEEEEENS_12float_e5m2_tENS5_IJlSB_lEEESK_SL_NS4_8TiledMMAINS4_8MMA_AtomIJNS4_4SM904GMMA31MMA_64x256x32_F32E5M2E5M2_SS_TNILNSP_7ScaleInE1ELSR_1EEEEEENS4_6LayoutINS5_IJSC_SB_SB_EEENS5_IJSB_NSA_ILi0EEESW_EEEEENS5_IJNS4_10UnderscoreESZ_SZ_EEEEENS4_23SM90_TMA_LOAD_MULTICASTENS4_14ComposedLayoutINS4_7SwizzleILi2ELi4ELi3EEENS4_18smem_ptr_flag_bitsILi8EEENSU_INS5_IJNSA_ILi8EEESI_EEENS5_IJSI_SB_EEEEEEEvNS4_8identityENS4_13SM90_TMA_LOADES1C_vS1D_EENS_8epilogue10collective6detail29Sm90TmaWarpSpecializedAdapterINS1H_15DefaultEpilogueISK_SL_SL_NS1G_6thread17LinearCombinationISK_Li1EffLNS1L_9ScaleType4KindE0ELNS_15FloatRoundStyleE2ESK_EENS1_15EpilogueDefaultEEEEEvvEEEEvNT_6ParamsE)
        /*0014*/ 	.word	0x00000100


	//----- nvinfo : EIATTR_MIN_STACK_SIZE
	.align		4
.L_14:
        /*0018*/ 	.byte	0x04, 0x12
        /*001a*/ 	.short	(.L_16 - .L_15)
	.align		4
.L_15:
        /*001c*/ 	.word	index@(_ZN7cutlass13device_kernelINS_4gemm6kernel13GemmUniversalIN4cute5tupleIJiiiiEEENS1_10collective13CollectiveMmaINS1_37MainloopSm90TmaGmmaWarpSpecializedFP8ILi9ENS5_IJNS4_1CILi1EEENSA_ILi2EEESB_EEENS1_35KernelTmaWarpSpecializedCooperativeEEENS5_IJNSA_ILi128EEENSA_ILi256EEENSA_ILi64EEEEEENS_12float_e5m2_tENS5_IJlSB_lEEESK_SL_NS4_8TiledMMAINS4_8MMA_AtomIJNS4_4SM904GMMA31MMA_64x256x32_F32E5M2E5M2_SS_TNILNSP_7ScaleInE1ELSR_1EEEEEENS4_6LayoutINS5_IJSC_SB_SB_EEENS5_IJSB_NSA_ILi0EEESW_EEEEENS5_IJNS4_10UnderscoreESZ_SZ_EEEEENS4_23SM90_TMA_LOAD_MULTICASTENS4_14ComposedLayoutINS4_7SwizzleILi2ELi4ELi3EEENS4_18smem_ptr_flag_bitsILi8EEENSU_INS5_IJNSA_ILi8EEESI_EEENS5_IJSI_SB_EEEEEEEvNS4_8identityENS4_13SM90_TMA_LOADES1C_vS1D_EENS_8epilogue10collective6detail29Sm90TmaWarpSpecializedAdapterINS1H_15DefaultEpilogueISK_SL_SL_NS1G_6thread17LinearCombinationISK_Li1EffLNS1L_9ScaleType4KindE0ELNS_15FloatRoundStyleE2ESK_EENS1_15EpilogueDefaultEEEEEvvEEEEvNT_6ParamsE)
        /*0020*/ 	.word	0x00000100
.L_16:


//--------------------- .nv.compat                --------------------------
	.section	.nv.compat,"",@"SHT_CUDA_COMPAT_INFO"
	.align	4
        /*0000*/ 	.byte	0x02, 0x09, 0x01, 0x00, 0x02, 0x02, 0x04, 0x00, 0x02, 0x05, 0x05, 0x00, 0x03, 0x07, 0x01, 0x01
        /*0010*/ 	.byte	0x02, 0x03, 0x01, 0x00, 0x02, 0x06, 0x01, 0x00, 0x04, 0x0b, 0x08, 0x00, 0x00, 0x00, 0x00, 0x00
        /*0020*/ 	.byte	0x00, 0x00, 0x00, 0x00


//--------------------- .nv.info._ZN7cutlass13device_kernelINS_4gemm6kernel13GemmUniversalIN4cute5tupleIJiiiiEEENS1_10collective13CollectiveMmaINS1_37MainloopSm90TmaGmmaWarpSpecializedFP8ILi9ENS5_IJNS4_1CILi1EEENSA_ILi2EEESB_EEENS1_35KernelTmaWarpSpecializedCooperativeEEENS5_IJNSA_ILi128EEENSA_ILi256EEENSA_ILi64EEEEEENS_12float_e5m2_tENS5_IJlSB_lEEESK_SL_NS4_8TiledMMAINS4_8MMA_AtomIJNS4_4SM904GMMA31MMA_64x256x32_F32E5M2E5M2_SS_TNILNSP_7ScaleInE1ELSR_1EEEEEENS4_6LayoutINS5_IJSC_SB_SB_EEENS5_IJSB_NSA_ILi0EEESW_EEEEENS5_IJNS4_10UnderscoreESZ_SZ_EEEEENS4_23SM90_TMA_LOAD_MULTICASTENS4_14ComposedLayoutINS4_7SwizzleILi2ELi4ELi3EEENS4_18smem_ptr_flag_bitsILi8EEENSU_INS5_IJNSA_ILi8EEESI_EEENS5_IJSI_SB_EEEEEEEvNS4_8identityENS4_13SM90_TMA_LOADES1C_vS1D_EENS_8epilogue10collective6detail29Sm90TmaWarpSpecializedAdapterINS1H_15DefaultEpilogueISK_SL_SL_NS1G_6thread17LinearCombinationISK_Li1EffLNS1L_9ScaleType4KindE0ELNS_15FloatRoundStyleE2ESK_EENS1_15EpilogueDefaultEEEEEvvEEEEvNT_6ParamsE --------------------------
	.section	.nv.info._ZN7cutlass13device_kernelINS_4gemm6kernel13GemmUniversalIN4cute5tupleIJiiiiEEENS1_10collective13CollectiveMmaINS1_37MainloopSm90TmaGmmaWarpSpecializedFP8ILi9ENS5_IJNS4_1CILi1EEENSA_ILi2EEESB_EEENS1_35KernelTmaWarpSpecializedCooperativeEEENS5_IJNSA_ILi128EEENSA_ILi256EEENSA_ILi64EEEEEENS_12float_e5m2_tENS5_IJlSB_lEEESK_SL_NS4_8TiledMMAINS4_8MMA_AtomIJNS4_4SM904GMMA31MMA_64x256x32_F32E5M2E5M2_SS_TNILNSP_7ScaleInE1ELSR_1EEEEEENS4_6LayoutINS5_IJSC_SB_SB_EEENS5_IJSB_NSA_ILi0EEESW_EEEEENS5_IJNS4_10UnderscoreESZ_SZ_EEEEENS4_23SM90_TMA_LOAD_MULTICASTENS4_14ComposedLayoutINS4_7SwizzleILi2ELi4ELi3EEENS4_18smem_ptr_flag_bitsILi8EEENSU_INS5_IJNSA_ILi8EEESI_EEENS5_IJSI_SB_EEEEEEEvNS4_8identityENS4_13SM90_TMA_LOADES1C_vS1D_EENS_8epilogue10collective6detail29Sm90TmaWarpSpecializedAdapterINS1H_15DefaultEpilogueISK_SL_SL_NS1G_6thread17LinearCombinationISK_Li1EffLNS1L_9ScaleType4KindE0ELNS_15FloatRoundStyleE2ESK_EENS1_15EpilogueDefaultEEEEEvvEEEEvNT_6ParamsE,"",@"SHT_CUDA_INFO"
	.sectionflags	@""
	.align	4


	//----- nvinfo : EIATTR_CUDA_API_VERSION
	.align		4
        /*0000*/ 	.byte	0x04, 0x37
        /*0002*/ 	.short	(.L_18 - .L_17)
.L_17:
        /*0004*/ 	.word	0x00000082


	//----- nvinfo : EIATTR_KPARAM_INFO
	.align		4
.L_18:
        /*0008*/ 	.byte	0x04, 0x17
        /*000a*/ 	.short	(.L_20 - .L_19)
.L_19:
        /*000c*/ 	.word	0x00000000
        /*0010*/ 	.short	0x0000
        /*0012*/ 	.short	0x0070
        /*0014*/ 	.byte	0x00, 0xf0, 0x01, 0x10


	//----- nvinfo : EIATTR_SPARSE_MMA_MASK
	.align		4
.L_20:
        /*0018*/ 	.byte	0x03, 0x50
        /*001a*/ 	.short	0x0000


	//----- nvinfo : EIATTR_MAXREG_COUNT
	.align		4
        /*001c*/ 	.byte	0x03, 0x1b
        /*001e*/ 	.short	0x00a8


	//----- nvinfo : EIATTR_NUM_BARRIERS
	.align		4
        /*0020*/ 	.byte	0x02, 0x4c
        /*0022*/ 	.byte	0x01
	.zero		1


	//----- nvinfo : EIATTR_ANNOTATIONS
	.align		4
        /*0024*/ 	.byte	0x04, 0x55
        /*0026*/ 	.short	(.L_22 - .L_21)


	//   ....[0]....
.L_21:
        /*0028*/ 	.word	0x00000001
        /*002c*/ 	.byte	0x40, 0x07, 0x00, 0x00, 0x01, 0x00, 0x00, 0x00, 0x70, 0x09, 0x00, 0x00, 0x01, 0x00, 0x00, 0x00
        /* <DEDUP_REMOVED lines=195> */
        /*0c6c*/ 	.byte	0xa0, 0x05, 0x01, 0x00, 0x01, 0x00, 0x00, 0x00, 0xf0, 0x05, 0x01, 0x00


	//----- nvinfo : EIATTR_MERCURY_ISA_VERSION
	.align		4
.L_22:
        /*0c78*/ 	.byte	0x03, 0x5f
        /*0c7a*/ 	.short	0x0101


	//----- nvinfo : EIATTR_INT_WARP_WIDE_INSTR_OFFSETS
	.align		4
        /*0c7c*/ 	.byte	0x04, 0x31
        /*0c7e*/ 	.short	(.L_24 - .L_23)


	//   ....[0]....
.L_23:
        /*0c80*/ 	.word	0x00000600


	//   ....[1]....
        /*0c84*/ 	.word	0x00000620


	//   ....[2]....
        /*0c88*/ 	.word	0x00000770


	//----- nvinfo : EIATTR_COOP_GROUP_MASK_REGIDS
	.align		4
.L_24:
        /*0c8c*/ 	.byte	0x04, 0x29
        /*0c8e*/ 	.short	(.L_26 - .L_25)


	//   ....[0]....
.L_25:
        /*0c90*/ 	.word	0xffffffff


	//   ....[1]....
        /*0c94*/ 	.word	0xffffffff


	//   ....[2]....
        /*0c98*/ 	.word	0xffffffff


	//   ....[3]....
        /*0c9c*/ 	.word	0xffffffff


	//   ....[4]....
        /*0ca0*/ 	.word	0xffffffff


	//   ....[5]....
        /*0ca4*/ 	.word	0xffffffff


	//----- nvinfo : EIATTR_COOP_GROUP_INSTR_OFFSETS
	.align		4
.L_26:
        /*0ca8*/ 	.byte	0x04, 0x28
        /*0caa*/ 	.short	(.L_28 - .L_27)


	//   ....[0]....
.L_27:
        /*0cac*/ 	.word	0x00000070


	//   ....[1]....
        /*0cb0*/ 	.word	0x00000080


	//   ....[2]....
        /*0cb4*/ 	.word	0x000001a0


	//   ....[3]....
        /*0cb8*/ 	.word	0x00000490


	//   ....[4]....
        /*0cbc*/ 	.word	0x00000880


	//   ....[5]....
        /*0cc0*/ 	.word	0x00001600


	//----- nvinfo : EIATTR_REG_RECONFIG
	.align		4
.L_28:
        /*0cc4*/ 	.byte	0x01, 0x54
	.zero		2


	//----- nvinfo : EIATTR_MBARRIER_INSTR_OFFSETS
	.align		4
        /*0cc8*/ 	.byte	0x04, 0x39
        /*0cca*/ 	.short	(.L_30 - .L_29)


	//   ....[0]....
.L_29:
        /*0ccc*/ 	.word	0x00000340
        /*0cd0*/ 	.word	0x000000ff
        /*0cd4*/ 	.word	0x00000000
        /*0cd8*/ 	.short	0x0100
        /*0cda*/ 	.byte	0x09
	.zero		1


	//   ....[1]....
        /*0cdc*/ 	.word	0x00000350
        /*0ce0*/ 	.word	0x000000ff
        /*0ce4*/ 	.word	0x00000048
        /*0ce8*/ 	.short	0x0100
        /*0cea*/ 	.byte	0x09
	.zero		1


	//   ....[2]....
        /*0cec*/ 	.word	0x00000360
        /*0cf0*/ 	.word	0x000000ff
        /*0cf4*/ 	.word	0x00000008
        /*0cf8*/ 	.short	0x0100
        /*0cfa*/ 	.byte	0x09
	.zero		1


	//   ....[3]....
        /*0cfc*/ 	.word	0x00000370
        /*0d00*/ 	.word	0x000000ff
        /*0d04*/ 	.word	0x00000050
        /*0d08*/ 	.short	0x0100
        /*0d0a*/ 	.byte	0x09
	.zero		1


	//   ....[4]....
        /*0d0c*/ 	.word	0x00000380
        /*0d10*/ 	.word	0x000000ff
        /*0d14*/ 	.word	0x00000010
        /*0d18*/ 	.short	0x0100
        /*0d1a*/ 	.byte	0x09
	.zero		1


	//   ....[5]....
        /*0d1c*/ 	.word	0x00000390
        /*0d20*/ 	.word	0x000000ff
        /*0d24*/ 	.word	0x00000058
        /*0d28*/ 	.short	0x0100
        /*0d2a*/ 	.byte	0x09
	.zero		1


	//   ....[6]....
        /*0d2c*/ 	.word	0x000003a0
        /*0d30*/ 	.word	0x000000ff
        /*0d34*/ 	.word	0x00000018
        /*0d38*/ 	.short	0x0100
        /*0d3a*/ 	.byte	0x09
	.zero		1


	//   ....[7]....
        /*0d3c*/ 	.word	0x000003b0
        /*0d40*/ 	.word	0x000000ff
        /*0d44*/ 	.word	0x00000060
        /*0d48*/ 	.short	0x0100
        /*0d4a*/ 	.byte	0x09
	.zero		1


	//   ....[8]....
        /*0d4c*/ 	.word	0x000003c0
        /*0d50*/ 	.word	0x000000ff
        /*0d54*/ 	.word	0x00000020
        /*0d58*/ 	.short	0x0100
        /*0d5a*/ 	.byte	0x09
	.zero		1


	//   ....[9]....
        /*0d5c*/ 	.word	0x000003d0
        /*0d60*/ 	.word	0x000000ff
        /*0d64*/ 	.word	0x00000068
        /*0d68*/ 	.short	0x0100
        /*0d6a*/ 	.byte	0x09
	.zero		1


	//   ....[10]....
        /*0d6c*/ 	.word	0x000003e0
        /*0d70*/ 	.word	0x000000ff
        /*0d74*/ 	.word	0x00000028
        /*0d78*/ 	.short	0x0100
        /*0d7a*/ 	.byte	0x09
	.zero		1


	//   ....[11]....
        /*0d7c*/ 	.word	0x000003f0
        /*0d80*/ 	.word	0x000000ff
        /*0d84*/ 	.word	0x00000070
        /*0d88*/ 	.short	0x0100
        /*0d8a*/ 	.byte	0x09
	.zero		1


	//   ....[12]....
        /*0d8c*/ 	.word	0x00000400
        /*0d90*/ 	.word	0x000000ff
        /*0d94*/ 	.word	0x00000030
        /*0d98*/ 	.short	0x0100
        /*0d9a*/ 	.byte	0x09
	.zero		1


	//   ....[13]....
        /*0d9c*/ 	.word	0x00000410
        /*0da0*/ 	.word	0x000000ff
        /*0da4*/ 	.word	0x00000078
        /*0da8*/ 	.short	0x0100
        /*0daa*/ 	.byte	0x09
	.zero		1


	//   ....[14]....
        /*0dac*/ 	.word	0x00000420
        /*0db0*/ 	.word	0x000000ff
        /*0db4*/ 	.word	0x00000038
        /*0db8*/ 	.short	0x0100
        /*0dba*/ 	.byte	0x09
	.zero		1


	//   ....[15]....
        /*0dbc*/ 	.word	0x00000430
        /*0dc0*/ 	.word	0x000000ff
        /*0dc4*/ 	.word	0x00000080
        /*0dc8*/ 	.short	0x0100
        /*0dca*/ 	.byte	0x09
	.zero		1


	//   ....[16]....
        /*0dcc*/ 	.word	0x00000440
        /*0dd0*/ 	.word	0x000000ff
        /*0dd4*/ 	.word	0x00000040
        /*0dd8*/ 	.short	0x0100
        /*0dda*/ 	.byte	0x09
	.zero		1


	//   ....[17]....
        /*0ddc*/ 	.word	0x00000450
        /*0de0*/ 	.word	0x000000ff
        /*0de4*/ 	.word	0x00000088
        /*0de8*/ 	.short	0x0100
        /*0dea*/ 	.byte	0x09
	.zero		1


	//   ....[18]....
        /*0dec*/ 	.word	0x00000800
        /*0df0*/ 	.word	0x000000ff
        /*0df4*/ 	.word	0x000000a0
        /*0df8*/ 	.short	0x0100
        /*0dfa*/ 	.byte	0x06
	.zero		1


	//   ....[19]....
        /*0dfc*/ 	.word	0x00000830
        /*0e00*/ 	.word	0x000000ff
        /*0e04*/ 	.word	0x000000a8
        /*0e08*/ 	.short	0x0100
        /*0e0a*/ 	.byte	0x06
	.zero		1


	//   ....[20]....
        /*0e0c*/ 	.word	0x00001e10
        /*0e10*/ 	.word	0x000000ff
        /*0e14*/ 	.word	0x00000000
        /*0e18*/ 	.short	0x010a
        /*0e1a*/ 	.byte	0x06
	.zero		1


	//   ....[21]....
        /*0e1c*/ 	.word	0x00001e50
        /*0e20*/ 	.word	0x000000ff
        /*0e24*/ 	.word	0x00000000
        /*0e28*/ 	.short	0x010a
        /*0e2a*/ 	.byte	0x06
	.zero		1


	//   ....[22]....
        /*0e2c*/ 	.word	0x00003060
        /*0e30*/ 	.word	0x000000ff
        /*0e34*/ 	.word	0x00000000
        /*0e38*/ 	.short	0x010a
        /*0e3a*/ 	.byte	0x09
	.zero		1


	//   ....[23]....
        /*0e3c*/ 	.word	0x000030a0
        /*0e40*/ 	.word	0x000000ff
        /*0e44*/ 	.word	0x00000000
        /*0e48*/ 	.short	0x010a
        /*0e4a*/ 	.byte	0x09
	.zero		1


	//   ....[24]....
        /*0e4c*/ 	.word	0x00004100
        /*0e50*/ 	.word	0x000000e5
        /*0e54*/ 	.word	0x00000000
        /*0e58*/ 	.short	0x0101
        /*0e5a*/ 	.byte	0x3f
	.zero		1


	//   ....[25]....
        /*0e5c*/ 	.word	0x000052f0
        /*0e60*/ 	.word	0x00000018
        /*0e64*/ 	.word	0x00000000
        /*0e68*/ 	.short	0x0101
        /*0e6a*/ 	.byte	0x3f
	.zero		1


	//   ....[26]....
        /*0e6c*/ 	.word	0x0000f520
        /*0e70*/ 	.word	0x0000000d
        /*0e74*/ 	.word	0x00000048
        /*0e78*/ 	.short	0x010a
        /*0e7a*/ 	.byte	0x3f
	.zero		1


	//   ....[27]....
        /*0e7c*/ 	.word	0x0000f8f0
        /*0e80*/ 	.word	0x00000005
        /*0e84*/ 	.word	0x000000a8
        /*0e88*/ 	.short	0x0101
        /*0e8a*/ 	.byte	0x3f
	.zero		1


	//   ....[28]....
        /*0e8c*/ 	.word	0x00010070
        /*0e90*/ 	.word	0x00000007
        /*0e94*/ 	.word	0x00000000
        /*0e98*/ 	.short	0x010a
        /*0e9a*/ 	.byte	0x3f
	.zero		1


	//   ....[29]....
        /*0e9c*/ 	.word	0x000100f0
        /*0ea0*/ 	.word	0x00000008
        /*0ea4*/ 	.word	0x00000000
        /*0ea8*/ 	.short	0x010a
        /*0eaa*/ 	.byte	0x3f
	.zero		1


	//   ....[30]....
        /*0eac*/ 	.word	0x00010180
        /*0eb0*/ 	.word	0x00000009
        /*0eb4*/ 	.word	0x00000000
        /*0eb8*/ 	.short	0x010a
        /*0eba*/ 	.byte	0x3f
	.zero		1


	//   ....[31]....
        /*0ebc*/ 	.word	0x00010210
        /*0ec0*/ 	.word	0x00000008
        /*0ec4*/ 	.word	0x00000000
        /*0ec8*/ 	.short	0x010a
        /*0eca*/ 	.byte	0x3f
	.zero		1


	//   ....[32]....
        /*0ecc*/ 	.word	0x000102a0
        /*0ed0*/ 	.word	0x00000009
        /*0ed4*/ 	.word	0x00000000
        /*0ed8*/ 	.short	0x010a
        /*0eda*/ 	.byte	0x3f
	.zero		1


	//   ....[33]....
        /*0edc*/ 	.word	0x00010330
        /*0ee0*/ 	.word	0x00000008
        /*0ee4*/ 	.word	0x00000000
        /*0ee8*/ 	.short	0x010a
        /*0eea*/ 	.byte	0x3f
	.zero		1


	//   ....[34]....
        /*0eec*/ 	.word	0x000103c0
        /*0ef0*/ 	.word	0x00000009
        /*0ef4*/ 	.word	0x00000000
        /*0ef8*/ 	.short	0x010a
        /*0efa*/ 	.byte	0x3f
	.zero		1


	//   ....[35]....
        /*0efc*/ 	.word	0x00010450
        /*0f00*/ 	.word	0x00000006
        /*0f04*/ 	.word	0x00000000
        /*0f08*/ 	.short	0x010a
        /*0f0a*/ 	.byte	0x3f
	.zero		1


	//   ....[36]....
        /*0f0c*/ 	.word	0x000104e0
        /*0f10*/ 	.word	0x00000003
        /*0f14*/ 	.word	0x00000000
        /*0f18*/ 	.short	0x010a
        /*0f1a*/ 	.byte	0x3f
	.zero		1


	//   ....[37]....
        /*0f1c*/ 	.word	0x00010550
        /*0f20*/ 	.word	0x00000003
        /*0f24*/ 	.word	0x00000000
        /*0f28*/ 	.short	0x010a
        /*0f2a*/ 	.byte	0x3f
	.zero		1


	//   ....[38]....
        /*0f2c*/ 	.word	0x000105c0
        /*0f30*/ 	.word	0x00000000
        /*0f34*/ 	.word	0x00000000
        /*0f38*/ 	.short	0x010a
        /*0f3a*/ 	.byte	0x3f
	.zero		1


	//   ....[39]....
        /*0f3c*/ 	.word	0x000106a0
        /*0f40*/ 	.word	0x0000000d
        /*0f44*/ 	.word	0x00000048
        /*0f48*/ 	.short	0x010a
        /*0f4a*/ 	.byte	0x3f
	.zero		1


	//   ....[40]....
        /*0f4c*/ 	.word	0x00010770
        /*0f50*/ 	.word	0x00000007
        /*0f54*/ 	.word	0x00000000
        /*0f58*/ 	.short	0x010a
        /*0f5a*/ 	.byte	0x3f
	.zero		1


	//   ....[41]....
        /*0f5c*/ 	.word	0x000107c0
        /*0f60*/ 	.word	0x00000008
        /*0f64*/ 	.word	0x00000000
        /*0f68*/ 	.short	0x010a
        /*0f6a*/ 	.byte	0x3f
	.zero		1


	//   ....[42]....
        /*0f6c*/ 	.word	0x00010810
        /*0f70*/ 	.word	0x00000009
        /*0f74*/ 	.word	0x00000000
        /*0f78*/ 	.short	0x010a
        /*0f7a*/ 	.byte	0x3f
	.zero		1


	//   ....[43]....
        /*0f7c*/ 	.word	0x00010860
        /*0f80*/ 	.word	0x00000008
        /*0f84*/ 	.word	0x00000000
        /*0f88*/ 	.short	0x010a
        /*0f8a*/ 	.byte	0x3f
	.zero		1


	//   ....[44]....
        /*0f8c*/ 	.word	0x000108b0
        /*0f90*/ 	.word	0x00000009
        /*0f94*/ 	.word	0x00000000
        /*0f98*/ 	.short	0x010a
        /*0f9a*/ 	.byte	0x3f
	.zero		1


	//   ....[45]....
        /*0f9c*/ 	.word	0x00010900
        /*0fa0*/ 	.word	0x00000008
        /*0fa4*/ 	.word	0x00000000
        /*0fa8*/ 	.short	0x010a
        /*0faa*/ 	.byte	0x3f
	.zero		1


	//   ....[46]....
        /*0fac*/ 	.word	0x00010950
        /*0fb0*/ 	.word	0x00000009
        /*0fb4*/ 	.word	0x00000000
        /*0fb8*/ 	.short	0x010a
        /*0fba*/ 	.byte	0x3f
	.zero		1


	//   ....[47]....
        /*0fbc*/ 	.word	0x000109a0
        /*0fc0*/ 	.word	0x00000006
        /*0fc4*/ 	.word	0x00000000
        /*0fc8*/ 	.short	0x010a
        /*0fca*/ 	.byte	0x3f
	.zero		1


	//----- nvinfo : EIATTR_NUM_MBARRIERS
	.align		4
.L_30:
        /*0fcc*/ 	.byte	0x03, 0x38
        /*0fce*/ 	.short	0x0014


	//----- nvinfo : EIATTR_EXIT_INSTR_OFFSETS
	.align		4
        /*0fd0*/ 	.byte	0x04, 0x1c
        /*0fd2*/ 	.short	(.L_32 - .L_31)


	//   ....[0]....
.L_31:
        /*0fd4*/ 	.word	0x00000a10


	//   ....[1]....
        /*0fd8*/ 	.word	0x000012a0


	//   ....[2]....
        /*0fdc*/ 	.word	0x0000ec10


	//   ....[3]....
        /*0fe0*/ 	.word	0x0000f1a0


	//   ....[4]....
        /*0fe4*/ 	.word	0x00010530


	//----- nvinfo : EIATTR_MAX_THREADS
	.align		4
.L_32:
        /*0fe8*/ 	.byte	0x04, 0x05
        /*0fea*/ 	.short	(.L_34 - .L_33)
.L_33:
        /*0fec*/ 	.word	0x00000180
        /*0ff0*/ 	.word	0x00000001
        /*0ff4*/ 	.word	0x00000001


	//----- nvinfo : EIATTR_CRS_STACK_SIZE
	.align		4
.L_34:
        /*0ff8*/ 	.byte	0x04, 0x1e
        /*0ffa*/ 	.short	(.L_36 - .L_35)
.L_35:
        /*0ffc*/ 	.word	0x00000000


	//----- nvinfo : EIATTR_CBANK_PARAM_SIZE
	.align		4
.L_36:
        /*1000*/ 	.byte	0x03, 0x19
        /*1002*/ 	.short	0x0470


	//----- nvinfo : EIATTR_PARAM_CBANK
	.align		4
        /*1004*/ 	.byte	0x04, 0x0a
        /*1006*/ 	.short	(.L_38 - .L_37)
	.align		4
.L_37:
        /*1008*/ 	.word	index@(.nv.constant0._ZN7cutlass13device_kernelINS_4gemm6kernel13GemmUniversalIN4cute5tupleIJiiiiEEENS1_10collective13CollectiveMmaINS1_37MainloopSm90TmaGmmaWarpSpecializedFP8ILi9ENS5_IJNS4_1CILi1EEENSA_ILi2EEESB_EEENS1_35KernelTmaWarpSpecializedCooperativeEEENS5_IJNSA_ILi128EEENSA_ILi256EEENSA_ILi64EEEEEENS_12float_e5m2_tENS5_IJlSB_lEEESK_SL_NS4_8TiledMMAINS4_8MMA_AtomIJNS4_4SM904GMMA31MMA_64x256x32_F32E5M2E5M2_SS_TNILNSP_7ScaleInE1ELSR_1EEEEEENS4_6LayoutINS5_IJSC_SB_SB_EEENS5_IJSB_NSA_ILi0EEESW_EEEEENS5_IJNS4_10UnderscoreESZ_SZ_EEEEENS4_23SM90_TMA_LOAD_MULTICASTENS4_14ComposedLayoutINS4_7SwizzleILi2ELi4ELi3EEENS4_18smem_ptr_flag_bitsILi8EEENSU_INS5_IJNSA_ILi8EEESI_EEENS5_IJSI_SB_EEEEEEEvNS4_8identityENS4_13SM90_TMA_LOADES1C_vS1D_EENS_8epilogue10collective6detail29Sm90TmaWarpSpecializedAdapterINS1H_15DefaultEpilogueISK_SL_SL_NS1G_6thread17LinearCombinationISK_Li1EffLNS1L_9ScaleType4KindE0ELNS_15FloatRoundStyleE2ESK_EENS1_15EpilogueDefaultEEEEEvvEEEEvNT_6ParamsE)
        /*100c*/ 	.short	0x0210
        /*100e*/ 	.short	0x0470


	//----- nvinfo : EIATTR_SW_WAR
	.align		4
.L_38:
        /*1010*/ 	.byte	0x04, 0x36
        /*1012*/ 	.short	(.L_40 - .L_39)
.L_39:
        /*1014*/ 	.word	0x00000008
.L_40:


//--------------------- .nv.callgraph             --------------------------
	.section	.nv.callgraph,"",@"SHT_CUDA_CALLGRAPH"
	.align	4
	.sectionentsize	8
	.align		4
        /*0000*/ 	.word	0x00000000
	.align		4
        /*0004*/ 	.word	0xffffffff
	.align		4
        /*0008*/ 	.word	0x00000000
	.align		4
        /*000c*/ 	.word	0xfffffffe
	.align		4
        /*0010*/ 	.word	0x00000000
	.align		4
        /*0014*/ 	.word	0xfffffffd
	.align		4
        /*0018*/ 	.word	0x00000000
	.align		4
        /*001c*/ 	.word	0xfffffffc


//--------------------- .nv.constant4             --------------------------
	.section	.nv.constant4,"a",@progbits
	.align	8
	.align		8
.nv.constant4:
        /*0000*/ 	.dword	_ZN39_INTERNAL_4e70d76c_4_k_cu_0500efdf_41764cuda3std3__45__cpo5beginE
	.align		8
        /*0008*/ 	.dword	_ZN39_INTERNAL_4e70d76c_4_k_cu_0500efdf_41764cuda3std3__45__cpo3endE
	.align		8
        /*0010*/ 	.dword	_ZN39_INTERNAL_4e70d76c_4_k_cu_0500efdf_41764cuda3std3__45__cpo6cbeginE
	.align		8
        /*0018*/ 	.dword	_ZN39_INTERNAL_4e70d76c_4_k_cu_0500efdf_41764cuda3std3__45__cpo4cendE
	.align		8
        /*0020*/ 	.dword	_ZN39_INTERNAL_4e70d76c_4_k_cu_0500efdf_41764cuda3std3__441_GLOBAL__N__4e70d76c_4_k_cu_0500efdf_41766ignoreE
	.align		8
        /*0028*/ 	.dword	_ZN39_INTERNAL_4e70d76c_4_k_cu_0500efdf_41764cuda3std3__419piecewise_constructE
	.align		8
        /*0030*/ 	.dword	_ZN39_INTERNAL_4e70d76c_4_k_cu_0500efdf_41764cuda3std3__48in_placeE
	.align		8
        /*0038*/ 	.dword	_ZN39_INTERNAL_4e70d76c_4_k_cu_0500efdf_41764cuda3std6ranges3__45__cpo4swapE
	.align		8
        /*0040*/ 	.dword	_ZN39_INTERNAL_4e70d76c_4_k_cu_0500efdf_41764cuda3std6ranges3__45__cpo9iter_moveE
	.align		8
        /*0048*/ 	.dword	_ZN39_INTERNAL_4e70d76c_4_k_cu_0500efdf_41764cute7productE
	.align		8
        /*0050*/ 	.dword	_ZN39_INTERNAL_4e70d76c_4_k_cu_0500efdf_41764cute1_E


//--------------------- .text._ZN7cutlass13device_kernelINS_4gemm6kernel13GemmUniversalIN4cute5tupleIJiiiiEEENS1_10collective13CollectiveMmaINS1_37MainloopSm90TmaGmmaWarpSpecializedFP8ILi9ENS5_IJNS4_1CILi1EEENSA_ILi2EEESB_EEENS1_35KernelTmaWarpSpecializedCooperativeEEENS5_IJNSA_ILi128EEENSA_ILi256EEENSA_ILi64EEEEEENS_12float_e5m2_tENS5_IJlSB_lEEESK_SL_NS4_8TiledMMAINS4_8MMA_AtomIJNS4_4SM904GMMA31MMA_64x256x32_F32E5M2E5M2_SS_TNILNSP_7ScaleInE1ELSR_1EEEEEENS4_6LayoutINS5_IJSC_SB_SB_EEENS5_IJSB_NSA_ILi0EEESW_EEEEENS5_IJNS4_10UnderscoreESZ_SZ_EEEEENS4_23SM90_TMA_LOAD_MULTICASTENS4_14ComposedLayoutINS4_7SwizzleILi2ELi4ELi3EEENS4_18smem_ptr_flag_bitsILi8EEENSU_INS5_IJNSA_ILi8EEESI_EEENS5_IJSI_SB_EEEEEEEvNS4_8identityENS4_13SM90_TMA_LOADES1C_vS1D_EENS_8epilogue10collective6detail29Sm90TmaWarpSpecializedAdapterINS1H_15DefaultEpilogueISK_SL_SL_NS1G_6thread17LinearCombinationISK_Li1EffLNS1L_9ScaleType4KindE0ELNS_15FloatRoundStyleE2ESK_EENS1_15EpilogueDefaultEEEEEvvEEEEvNT_6ParamsE --------------------------
	.section	.text._ZN7cutlass13device_kernelINS_4gemm6kernel13GemmUniversalIN4cute5tupleIJiiiiEEENS1_10collective13CollectiveMmaINS1_37MainloopSm90TmaGmmaWarpSpecializedFP8ILi9ENS5_IJNS4_1CILi1EEENSA_ILi2EEESB_EEENS1_35KernelTmaWarpSpecializedCooperativeEEENS5_IJNSA_ILi128EEENSA_ILi256EEENSA_ILi64EEEEEENS_12float_e5m2_tENS5_IJlSB_lEEESK_SL_NS4_8TiledMMAINS4_8MMA_AtomIJNS4_4SM904GMMA31MMA_64x256x32_F32E5M2E5M2_SS_TNILNSP_7ScaleInE1ELSR_1EEEEEENS4_6LayoutINS5_IJSC_SB_SB_EEENS5_IJSB_NSA_ILi0EEESW_EEEEENS5_IJNS4_10UnderscoreESZ_SZ_EEEEENS4_23SM90_TMA_LOAD_MULTICASTENS4_14ComposedLayoutINS4_7SwizzleILi2ELi4ELi3EEENS4_18smem_ptr_flag_bitsILi8EEENSU_INS5_IJNSA_ILi8EEESI_EEENS5_IJSI_SB_EEEEEEEvNS4_8identityENS4_13SM90_TMA_LOADES1C_vS1D_EENS_8epilogue10collective6detail29Sm90TmaWarpSpecializedAdapterINS1H_15DefaultEpilogueISK_SL_SL_NS1G_6thread17LinearCombinationISK_Li1EffLNS1L_9ScaleType4KindE0ELNS_15FloatRoundStyleE2ESK_EENS1_15EpilogueDefaultEEEEEvvEEEEvNT_6ParamsE,"ax",@progbits
	.align	128
.text._ZN7cutlass13device_kernelINS_4gemm6kernel13GemmUniversalIN4cute5tupleIJiiiiEEENS1_10collective13CollectiveMmaINS1_37MainloopSm90TmaGmmaWarpSpecializedFP8ILi9ENS5_IJNS4_1CILi1EEENSA_ILi2EEESB_EEENS1_35KernelTmaWarpSpecializedCooperativeEEENS5_IJNSA_ILi128EEENSA_ILi256EEENSA_ILi64EEEEEENS_12float_e5m2_tENS5_IJlSB_lEEESK_SL_NS4_8TiledMMAINS4_8MMA_AtomIJNS4_4SM904GMMA31MMA_64x256x32_F32E5M2E5M2_SS_TNILNSP_7ScaleInE1ELSR_1EEEEEENS4_6LayoutINS5_IJSC_SB_SB_EEENS5_IJSB_NSA_ILi0EEESW_EEEEENS5_IJNS4_10UnderscoreESZ_SZ_EEEEENS4_23SM90_TMA_LOAD_MULTICASTENS4_14ComposedLayoutINS4_7SwizzleILi2ELi4ELi3EEENS4_18smem_ptr_flag_bitsILi8EEENSU_INS5_IJNSA_ILi8EEESI_EEENS5_IJSI_SB_EEEEEEEvNS4_8identityENS4_13SM90_TMA_LOADES1C_vS1D_EENS_8epilogue10collective6detail29Sm90TmaWarpSpecializedAdapterINS1H_15DefaultEpilogueISK_SL_SL_NS1G_6thread17LinearCombinationISK_Li1EffLNS1L_9ScaleType4KindE0ELNS_15FloatRoundStyleE2ESK_EENS1_15EpilogueDefaultEEEEEvvEEEEvNT_6ParamsE:
        .type           _ZN7cutlass13device_kernelINS_4gemm6kernel13GemmUniversalIN4cute5tupleIJiiiiEEENS1_10collective13CollectiveMmaINS1_37MainloopSm90TmaGmmaWarpSpecializedFP8ILi9ENS5_IJNS4_1CILi1EEENSA_ILi2EEESB_EEENS1_35KernelTmaWarpSpecializedCooperativeEEENS5_IJNSA_ILi128EEENSA_ILi256EEENSA_ILi64EEEEEENS_12float_e5m2_tENS5_IJlSB_lEEESK_SL_NS4_8TiledMMAINS4_8MMA_AtomIJNS4_4SM904GMMA31MMA_64x256x32_F32E5M2E5M2_SS_TNILNSP_7ScaleInE1ELSR_1EEEEEENS4_6LayoutINS5_IJSC_SB_SB_EEENS5_IJSB_NSA_ILi0EEESW_EEEEENS5_IJNS4_10UnderscoreESZ_SZ_EEEEENS4_23SM90_TMA_LOAD_MULTICASTENS4_14ComposedLayoutINS4_7SwizzleILi2ELi4ELi3EEENS4_18smem_ptr_flag_bitsILi8EEENSU_INS5_IJNSA_ILi8EEESI_EEENS5_IJSI_SB_EEEEEEEvNS4_8identityENS4_13SM90_TMA_LOADES1C_vS1D_EENS_8epilogue10collective6detail29Sm90TmaWarpSpecializedAdapterINS1H_15DefaultEpilogueISK_SL_SL_NS1G_6thread17LinearCombinationISK_Li1EffLNS1L_9ScaleType4KindE0ELNS_15FloatRoundStyleE2ESK_EENS1_15EpilogueDefaultEEEEEvvEEEEvNT_6ParamsE,@function
        .size           _ZN7cutlass13device_kernelINS_4gemm6kernel13GemmUniversalIN4cute5tupleIJiiiiEEENS1_10collective13CollectiveMmaINS1_37MainloopSm90TmaGmmaWarpSpecializedFP8ILi9ENS5_IJNS4_1CILi1EEENSA_ILi2EEESB_EEENS1_35KernelTmaWarpSpecializedCooperativeEEENS5_IJNSA_ILi128EEENSA_ILi256EEENSA_ILi64EEEEEENS_12float_e5m2_tENS5_IJlSB_lEEESK_SL_NS4_8TiledMMAINS4_8MMA_AtomIJNS4_4SM904GMMA31MMA_64x256x32_F32E5M2E5M2_SS_TNILNSP_7ScaleInE1ELSR_1EEEEEENS4_6LayoutINS5_IJSC_SB_SB_EEENS5_IJSB_NSA_ILi0EEESW_EEEEENS5_IJNS4_10UnderscoreESZ_SZ_EEEEENS4_23SM90_TMA_LOAD_MULTICASTENS4_14ComposedLayoutINS4_7SwizzleILi2ELi4ELi3EEENS4_18smem_ptr_flag_bitsILi8EEENSU_INS5_IJNSA_ILi8EEESI_EEENS5_IJSI_SB_EEEEEEEvNS4_8identityENS4_13SM90_TMA_LOADES1C_vS1D_EENS_8epilogue10collective6detail29Sm90TmaWarpSpecializedAdapterINS1H_15DefaultEpilogueISK_SL_SL_NS1G_6thread17LinearCombinationISK_Li1EffLNS1L_9ScaleType4KindE0ELNS_15FloatRoundStyleE2ESK_EENS1_15EpilogueDefaultEEEEEvvEEEEvNT_6ParamsE,(.L_x_345 - _ZN7cutlass13device_kernelINS_4gemm6kernel13GemmUniversalIN4cute5tupleIJiiiiEEENS1_10collective13CollectiveMmaINS1_37MainloopSm90TmaGmmaWarpSpecializedFP8ILi9ENS5_IJNS4_1CILi1EEENSA_ILi2EEESB_EEENS1_35KernelTmaWarpSpecializedCooperativeEEENS5_IJNSA_ILi128EEENSA_ILi256EEENSA_ILi64EEEEEENS_12float_e5m2_tENS5_IJlSB_lEEESK_SL_NS4_8TiledMMAINS4_8MMA_AtomIJNS4_4SM904GMMA31MMA_64x256x32_F32E5M2E5M2_SS_TNILNSP_7ScaleInE1ELSR_1EEEEEENS4_6LayoutINS5_IJSC_SB_SB_EEENS5_IJSB_NSA_ILi0EEESW_EEEEENS5_IJNS4_10UnderscoreESZ_SZ_EEEEENS4_23SM90_TMA_LOAD_MULTICASTENS4_14ComposedLayoutINS4_7SwizzleILi2ELi4ELi3EEENS4_18smem_ptr_flag_bitsILi8EEENSU_INS5_IJNSA_ILi8EEESI_EEENS5_IJSI_SB_EEEEEEEvNS4_8identityENS4_13SM90_TMA_LOADES1C_vS1D_EENS_8epilogue10collective6detail29Sm90TmaWarpSpecializedAdapterINS1H_15DefaultEpilogueISK_SL_SL_NS1G_6thread17LinearCombinationISK_Li1EffLNS1L_9ScaleType4KindE0ELNS_15FloatRoundStyleE2ESK_EENS1_15EpilogueDefaultEEEEEvvEEEEvNT_6ParamsE)
        .other          _ZN7cutlass13device_kernelINS_4gemm6kernel13GemmUniversalIN4cute5tupleIJiiiiEEENS1_10collective13CollectiveMmaINS1_37MainloopSm90TmaGmmaWarpSpecializedFP8ILi9ENS5_IJNS4_1CILi1EEENSA_ILi2EEESB_EEENS1_35KernelTmaWarpSpecializedCooperativeEEENS5_IJNSA_ILi128EEENSA_ILi256EEENSA_ILi64EEEEEENS_12float_e5m2_tENS5_IJlSB_lEEESK_SL_NS4_8TiledMMAINS4_8MMA_AtomIJNS4_4SM904GMMA31MMA_64x256x32_F32E5M2E5M2_SS_TNILNSP_7ScaleInE1ELSR_1EEEEEENS4_6LayoutINS5_IJSC_SB_SB_EEENS5_IJSB_NSA_ILi0EEESW_EEEEENS5_IJNS4_10UnderscoreESZ_SZ_EEEEENS4_23SM90_TMA_LOAD_MULTICASTENS4_14ComposedLayoutINS4_7SwizzleILi2ELi4ELi3EEENS4_18smem_ptr_flag_bitsILi8EEENSU_INS5_IJNSA_ILi8EEESI_EEENS5_IJSI_SB_EEEEEEEvNS4_8identityENS4_13SM90_TMA_LOADES1C_vS1D_EENS_8epilogue10collective6detail29Sm90TmaWarpSpecializedAdapterINS1H_15DefaultEpilogueISK_SL_SL_NS1G_6thread17LinearCombinationISK_Li1EffLNS1L_9ScaleType4KindE0ELNS_15FloatRoundStyleE2ESK_EENS1_15EpilogueDefaultEEEEEvvEEEEvNT_6ParamsE,@"STO_CUDA_ENTRY STV_DEFAULT"
_ZN7cutlass13device_kernelINS_4gemm6kernel13GemmUniversalIN4cute5tupleIJiiiiEEENS1_10collective13CollectiveMmaINS1_37MainloopSm90TmaGmmaWarpSpecializedFP8ILi9ENS5_IJNS4_1CILi1EEENSA_ILi2EEESB_EEENS1_35KernelTmaWarpSpecializedCooperativeEEENS5_IJNSA_ILi128EEENSA_ILi256EEENSA_ILi64EEEEEENS_12float_e5m2_tENS5_IJlSB_lEEESK_SL_NS4_8TiledMMAINS4_8MMA_AtomIJNS4_4SM904GMMA31MMA_64x256x32_F32E5M2E5M2_SS_TNILNSP_7ScaleInE1ELSR_1EEEEEENS4_6LayoutINS5_IJSC_SB_SB_EEENS5_IJSB_NSA_ILi0EEESW_EEEEENS5_IJNS4_10UnderscoreESZ_SZ_EEEEENS4_23SM90_TMA_LOAD_MULTICASTENS4_14ComposedLayoutINS4_7SwizzleILi2ELi4ELi3EEENS4_18smem_ptr_flag_bitsILi8EEENSU_INS5_IJNSA_ILi8EEESI_EEENS5_IJSI_SB_EEEEEEEvNS4_8identityENS4_13SM90_TMA_LOADES1C_vS1D_EENS_8epilogue10collective6detail29Sm90TmaWarpSpecializedAdapterINS1H_15DefaultEpilogueISK_SL_SL_NS1G_6thread17LinearCombinationISK_Li1EffLNS1L_9ScaleType4KindE0ELNS_15FloatRoundStyleE2ESK_EENS1_15EpilogueDefaultEEEEEvvEEEEvNT_6ParamsE:
[----:B------:R-:W0:Y:S02]  /*0000*/  LDC R1, c[0x0][0x28] ;  /* 0x00000a00ff017b82 */ /* 0x000e240000000800 */
[----:B0-----:R-:W-:Y:S01]  /*0010*/  VIADD R1, R1, 0xffffff00 ;  /* 0xffffff0001017836 */ /* 0x001fe20000000000 */
[----:B------:R-:W0:Y:S01]  /*0020*/  S2R R5, SR_TID.X ;  /* 0x0000000000057919 */ /* 0x000e220000002100 */
[----:B------:R-:W-:Y:S01]  /*0030*/  ELECT P0, URZ, PT ;  /* 0x00000000003f782f */ /* 0x000fe20003800000 */
[----:B------:R-:W-:Y:S01]  /*0040*/  BSSY B0, `(.L_x_0) ;  /* 0x0000015000007945 */ /* 0x000fe20003800000 */
[--C-:B0-----:R-:W-:Y:S02]  /*0050*/  SHF.R.U32.HI R0, RZ, 0x5, R5.reuse ;  /* 0x00000005ff007819 */ /* 0x101fe40000011605 */
[----:B------:R-:W-:-:S03]  /*0060*/  SHF.R.U32.HI R2, RZ, 0x7, R5 ;  /* 0x00000007ff027819 */ /* 0x000fc60000011605 */
[----:B------:R-:W0:Y:S04]  /*0070*/  SHFL.IDX PT, R3, R0, RZ, 0x1f ;  /* 0x00001fff00037589 */ /* 0x000e2800000e0000 */
[----:B------:R-:W1:Y:S01]  /*0080*/  SHFL.IDX PT, R2, R2, RZ, 0x1f ;  /* 0x00001fff02027589 */ /* 0x000e6200000e0000 */
[----:B0-----:R-:W-:Y:S02]  /*0090*/  R2UR UR4, R3 ;  /* 0x00000000030472ca */ /* 0x001fe400000e0000 */
[----:B-1----:R-:W-:-:S11]  /*00a0*/  R2UR UR6, R2 ;  /* 0x00000000020672ca */ /* 0x002fd600000e0000 */
[----:B------:R-:W-:Y:S02]  /*00b0*/  USHF.R.S32.HI UR5, URZ, 0x1f, UR4 ;  /* 0x0000001f3f057899 */ /* 0x000fe40008011404 */
[----:B------:R-:W-:Y:S02]  /*00c0*/  ISETP.NE.OR P0, PT, RZ, UR4, !P0 ;  /* 0x00000004ff007c0c */ /* 0x000fe4000c705670 */
[----:B------:R-:W-:-:S04]  /*00d0*/  ULEA.HI UR5, UR5, UR4, URZ, 0x2 ;  /* 0x0000000405057291 */ /* 0x000fc8000f8f103f */
[----:B------:R-:W-:-:S04]  /*00e0*/  ULOP3.LUT UR5, UR5, 0xfffffffc, URZ, 0xc0, !UPT ;  /* 0xfffffffc05057892 */ /* 0x000fc8000f8ec03f */
[----:B------:R-:W-:-:S03]  /*00f0*/  UIADD3 UR8, UR4, -UR5, URZ ;  /* 0x8000000504087290 */ /* 0x000fc6000fffe03f */
[----:B------:R-:W-:Y:S09]  /*0100*/  @P0 BRA `(.L_x_1) ;  /* 0x0000000000200947 */ /* 0x000ff20003800000 */
[----:B------:R-:W-:Y:S02]  /*0110*/  ULDC.64 UR4, c[0x0][0x198] ;  /* 0x0000660000047ab9 */ /* 0x000fe40000000a00 */
[----:B------:R-:W-:Y:S02]  /*0120*/  UIADD3 UR10, UP0, UR4, 0xf0, URZ ;  /* 0x000000f0040a7890 */ /* 0x000fe4000ff1e03f */
[----:B------:R-:W-:Y:S02]  /*0130*/  UIADD3 UR4, UP1, UR4, 0x1f0, URZ ;  /* 0x000001f004047890 */ /* 0x000fe4000ff3e03f */
[----:B------:R-:W-:Y:S02]  /*0140*/  UIADD3.X UR11, URZ, UR5, URZ, UP0, !UPT ;  /* 0x000000053f0b7290 */ /* 0x000fe400087fe43f */
[----:B------:R-:W-:-:S07]  /*0150*/  UIADD3.X UR5, URZ, UR5, URZ, UP1, !UPT ;  /* 0x000000053f057290 */ /* 0x000fce0008ffe43f */
[----:B------:R0:W-:Y:S02]  /*0160*/  UTMACCTL.PF [UR10] ;  /* 0x000000000a0079b9 */ /* 0x0001e40008040000 */
[----:B------:R0:W-:Y:S02]  /*0170*/  UTMACCTL.PF [UR4] ;  /* 0x00000000040079b9 */ /* 0x0001e40008040000 */
[----:B0-----:R-:W-:Y:S01]  /*0180*/  NOP ;  /* 0x0000000000007918 */ /* 0x001fe20000000000 */
.L_x_1:
[----:B------:R-:W-:Y:S05]  /*0190*/  BSYNC B0 ;  /* 0x0000000000007941 */ /* 0x000fea0003800000 */
.L_x_0:
[----:B------:R-:W0:Y:S01]  /*01a0*/  SHFL.IDX PT, R3, R0, RZ, 0x1f ;  /* 0x00001fff00037589 */ /* 0x000e2200000e0000 */
[----:B------:R-:W-:Y:S01]  /*01b0*/  UISETP.NE.AND UP0, UPT, UR8, 0x3, UPT ;  /* 0x000000030800788c */ /* 0x000fe2000bf05270 */
[----:B------:R-:W-:Y:S01]  /*01c0*/  ISETP.NE.AND P2, PT, RZ, UR6, PT ;  /* 0x00000006ff007c0c */ /* 0x000fe2000bf45270 */
[----:B------:R-:W-:Y:S02]  /*01d0*/  UIADD3 UR10, UR6, -0x1, URZ ;  /* 0xffffffff060a7890 */ /* 0x000fe4000fffe03f */
[----:B------:R-:W-:Y:S02]  /*01e0*/  UISETP.EQ.OR UP0, UPT, UR8, URZ, !UP0 ;  /* 0x0000003f0800728c */ /* 0x000fe4000c702670 */
[----:B------:R-:W-:Y:S02]  /*01f0*/  UISETP.GE.U32.AND UP1, UPT, UR10, 0x2, UPT ;  /* 0x000000020a00788c */ /* 0x000fe4000bf26070 */
[----:B------:R-:W-:-:S04]  /*0200*/  UISETP.EQ.AND UP0, UPT, UR6, URZ, UP0 ;  /* 0x0000003f0600728c */ /* 0x000fc80008702270 */
[----:B------:R-:W-:-:S04]  /*0210*/  USEL UR13, URZ, 0x1, !UP0 ;  /* 0x000000013f0d7887 */ /* 0x000fc8000c000000 */
[----:B------:R-:W-:Y:S01]  /*0220*/  USEL UR13, UR13, 0x2, UP1 ;  /* 0x000000020d0d7887 */ /* 0x000fe20008800000 */
[----:B0-----:R-:W-:-:S13]  /*0230*/  ISETP.NE.AND P0, PT, R3, RZ, PT ;  /* 0x000000ff0300720c */ /* 0x001fda0003f05270 */
[----:B------:R-:W-:Y:S05]  /*0240*/  @P0 BRA `(.L_x_2) ;  /* 0x00000000008c0947 */ /* 0x000fea0003800000 */
[----:B------:R-:W-:Y:S01]  /*0250*/  ELECT P0, URZ, PT ;  /* 0x00000000003f782f */ /* 0x000fe20003800000 */
[----:B------:R-:W-:-:S12]  /*0260*/  BSSY B0, `(.L_x_2) ;  /* 0x0000021000007945 */ /* 0x000fd80003800000 */
[----:B------:R-:W-:Y:S05]  /*0270*/  @!P0 BRA `(.L_x_3) ;  /* 0x00000000007c8947 */ /* 0x000fea0003800000 */
[----:B------:R-:W0:Y:S01]  /*0280*/  S2UR UR9, SR_CgaCtaId ;  /* 0x00000000000979c3 */ /* 0x000e220000008800 */
[----:B------:R-:W-:Y:S01]  /*0290*/  UMOV UR4, 0x400 ;  /* 0x0000040000047882 */ /* 0x000fe20000000000 */
[----:B------:R-:W-:Y:S01]  /*02a0*/  UMOV UR5, 0x1 ;  /* 0x0000000100057882 */ /* 0x000fe20000000000 */
[----:B------:R-:W-:Y:S02]  /*02b0*/  UMOV UR6, 0x4 ;  /* 0x0000000400067882 */ /* 0x000fe40000000000 */
[----:B------:R-:W-:-:S04]  /*02c0*/  UIADD3 UR6, -UR6, 0x100000, URZ ;  /* 0x0010000006067890 */ /* 0x000fc8000fffe13f */
[----:B------:R-:W-:Y:S02]  /*02d0*/  USHF.L.U32 UR7, UR6, 0xb, URZ ;  /* 0x0000000b06077899 */ /* 0x000fe4000800063f */
[----:B------:R-:W-:Y:S02]  /*02e0*/  USHF.L.U32 UR6, UR6, 0x1, URZ ;  /* 0x0000000106067899 */ /* 0x000fe4000800063f */
[----:B0-----:R-:W-:Y:S02]  /*02f0*/  ULEA UR9, UR9, UR4, 0x18 ;  /* 0x0000000409097291 */ /* 0x001fe4000f8ec03f */
[----:B------:R-:W-:-:S04]  /*0300*/  UIADD3 UR4, -UR5, 0x100000, URZ ;  /* 0x0010000005047890 */ /* 0x000fc8000fffe13f */
[----:B------:R-:W-:Y:S02]  /*0310*/  USHF.L.U32 UR5, UR4, 0xb, URZ ;  /* 0x0000000b04057899 */ /* 0x000fe4000800063f */
[----:B------:R-:W-:Y:S01]  /*0320*/  USHF.L.U32 UR4, UR4, 0x1, URZ ;  /* 0x0000000104047899 */ /* 0x000fe2000800063f */
[----:B------:R-:W0:Y:S11]  /*0330*/  FENCE.VIEW.ASYNC.S ;  /* 0x00000000000073c6 */ /* 0x000e360000000000 */
[----:B0-----:R0:W1:Y:S01]  /*0340*/  SYNCS.EXCH.64 URZ, [UR9], UR4 ;  /* 0x00000004093f75b2 */ /* 0x0010620008000100 */
[----:B------:R0:W2:Y:S01]  /*0350*/  SYNCS.EXCH.64 URZ, [UR9+0x48], UR6 ;  /* 0x00004806093f75b2 */ /* 0x0000a20008000100 */
[----:B------:R0:W3:Y:S01]  /*0360*/  SYNCS.EXCH.64 URZ, [UR9+0x8], UR4 ;  /* 0x00000804093f75b2 */ /* 0x0000e20008000100 */
[----:B------:R0:W4:Y:S01]  /*0370*/  SYNCS.EXCH.64 URZ, [UR9+0x50], UR6 ;  /* 0x00005006093f75b2 */ /* 0x0001220008000100 */
[----:B------:R0:W0:Y:S01]  /*0380*/  SYNCS.EXCH.64 URZ, [UR9+0x10], UR4 ;  /* 0x00001004093f75b2 */ /* 0x0000220008000100 */
        /* <DEDUP_REMOVED lines=13> */
[----:B------:R-:W-:Y:S01]  /*0460*/  NOP ;  /* 0x0000000000007918 */ /* 0x000fe20000000000 */
.L_x_3:
[----:B0-----:R-:W-:Y:S05]  /*0470*/  BSYNC B0 ;  /* 0x0000000000007941 */ /* 0x001fea0003800000 */
.L_x_2:
[----:B------:R-:W-:Y:S01]  /*0480*/  SHF.R.S32.HI R4, RZ, 0x1f, R5 ;  /* 0x0000001fff047819 */ /* 0x000fe20000011405 */
[----:B------:R-:W0:Y:S01]  /*0490*/  SHFL.IDX PT, R0, R0, RZ, 0x1f ;  /* 0x00001fff00007589 */ /* 0x000e2200000e0000 */
[----:B------:R-:W-:Y:S01]  /*04a0*/  ELECT P0, URZ, PT ;  /* 0x00000000003f782f */ /* 0x000fe20003800000 */
[----:B------:R-:W5:Y:S01]  /*04b0*/  S2UR UR9, SR_CTAID.X ;  /* 0x00000000000979c3 */ /* 0x000f620000002500 */
[----:B------:R-:W-:Y:S01]  /*04c0*/  LEA.HI R4, R4, R5, RZ, 0x7 ;  /* 0x0000000504047211 */ /* 0x000fe200078f38ff */
[----:B------:R-:W1:Y:S01]  /*04d0*/  S2R R2, SR_CTAID.Y ;  /* 0x0000000000027919 */ /* 0x000e620000002600 */
[----:B------:R-:W-:Y:S01]  /*04e0*/  SHF.R.S32.HI R6, RZ, 0x1f, R3 ;  /* 0x0000001fff067819 */ /* 0x000fe20000011403 */
[----:B------:R-:W-:Y:S01]  /*04f0*/  ULDC UR4, c[0x0][0x154] ;  /* 0x0000550000047ab9 */ /* 0x000fe20000000800 */
[----:B------:R-:W-:Y:S01]  /*0500*/  LOP3.LUT R4, R4, 0xffffff80, RZ, 0xc0, !PT ;  /* 0xffffff8004047812 */ /* 0x000fe200078ec0ff */
[----:B------:R-:W-:Y:S01]  /*0510*/  NOP ;  /* 0x0000000000007918 */ /* 0x000fe20000000000 */
[----:B------:R-:W-:Y:S01]  /*0520*/  LEA.HI R6, R6, R3, RZ, 0x2 ;  /* 0x0000000306067211 */ /* 0x000fe200078f10ff */
[----:B------:R-:W2:Y:S01]  /*0530*/  LDC R11, c[0x0][0x148] ;  /* 0x00005200ff0b7b82 */ /* 0x000ea20000000800 */
[----:B------:R-:W-:Y:S01]  /*0540*/  NOP ;  /* 0x0000000000007918 */ /* 0x000fe20000000000 */
[----:B------:R-:W-:Y:S01]  /*0550*/  IMAD.IADD R4, R5, 0x1, -R4 ;  /* 0x0000000105047824 */ /* 0x000fe200078e0a04 */
[----:B------:R-:W-:-:S04]  /*0560*/  LOP3.LUT R6, R6, 0x3ffffffc, RZ, 0xc0, !PT ;  /* 0x3ffffffc06067812 */ /* 0x000fc800078ec0ff */
[----:B------:R-:W-:Y:S01]  /*0570*/  SHF.R.S32.HI R5, RZ, 0x1f, R4 ;  /* 0x0000001fff057819 */ /* 0x000fe20000011404 */
[----:B------:R-:W-:Y:S01]  /*0580*/  IMAD.IADD R6, R3, 0x1, -R6 ;  /* 0x0000000103067824 */ /* 0x000fe200078e0a06 */
[----:B------:R-:W3:Y:S02]  /*0590*/  LDC R8, c[0x0][0x144] ;  /* 0x00005100ff087b82 */ /* 0x000ee40000000800 */
[----:B------:R-:W-:Y:S02]  /*05a0*/  LEA.HI R5, R5, R4, RZ, 0x3 ;  /* 0x0000000405057211 */ /* 0x000fe400078f18ff */
[----:B0-----:R-:W-:Y:S02]  /*05b0*/  ISETP.NE.OR P0, PT, R0, RZ, !P0 ;  /* 0x000000ff0000720c */ /* 0x001fe40004705670 */
[--C-:B------:R-:W-:Y:S02]  /*05c0*/  SHF.R.S32.HI R0, RZ, 0x3, R5.reuse ;  /* 0x00000003ff007819 */ /* 0x100fe40000011405 */
[----:B------:R-:W-:-:S04]  /*05d0*/  SHF.R.S32.HI R5, RZ, 0x1f, R5 ;  /* 0x0000001fff057819 */ /* 0x000fc80000011405 */
[----:B------:R-:W-:-:S04]  /*05e0*/  LEA.HI R5, R5, R0, RZ, 0x2 ;  /* 0x0000000005057211 */ /* 0x000fc800078f10ff */
[----:B------:R-:W-:Y:S01]  /*05f0*/  LOP3.LUT R5, R5, 0xfffffffc, RZ, 0xc0, !PT ;  /* 0xfffffffc05057812 */ /* 0x000fe200078ec0ff */
[----:B------:R-:W-:Y:S01]  /*0600*/  VOTEU.ALL UP0, P0 ;  /* 0x00000000003f7886 */ /* 0x000fe20000000000 */
[----:B-1----:R-:W-:Y:S01]  /*0610*/  I2FP.F32.U32 R7, R2 ;  /* 0x0000000200077245 */ /* 0x002fe20000201000 */
[----:B------:R-:W-:Y:S02]  /*0620*/  VOTEU.ALL UP1, P0 ;  /* 0x00000000003f7886 */ /* 0x000fe40000020000 */
[----:B------:R-:W-:Y:S01]  /*0630*/  IMAD.IADD R5, R0, 0x1, -R5 ;  /* 0x0000000100057824 */ /* 0x000fe200078e0a05 */
[----:B------:R-:W0:Y:S01]  /*0640*/  @!UP0 S2UR UR7, SR_CgaCtaId ;  /* 0x00000000000789c3 */ /* 0x000e220000008800 */
[----:B-----5:R-:W-:Y:S01]  /*0650*/  I2FP.F32.U32 R0, UR9 ;  /* 0x0000000900007c45 */ /* 0x020fe20008201000 */
[----:B------:R-:W-:Y:S01]  /*0660*/  FMUL R9, R7, UR4 ;  /* 0x0000000407097c20 */ /* 0x000fe20008400000 */
[----:B------:R-:W-:Y:S01]  /*0670*/  IMAD R5, R6, 0x4, R5 ;  /* 0x0000000406057824 */ /* 0x000fe200078e0205 */
[----:B------:R-:W-:Y:S01]  /*0680*/  ULDC UR4, c[0x0][0x150] ;  /* 0x0000540000047ab9 */ /* 0x000fe20000000800 */
[----:B------:R-:W-:Y:S01]  /*0690*/  @!UP0 UMOV UR6, 0x400 ;  /* 0x0000040000068882 */ /* 0x000fe20000000000 */
[----:B------:R-:W-:Y:S01]  /*06a0*/  FMUL R7, R0, UR4 ;  /* 0x0000000400077c20 */ /* 0x000fe20008400000 */
[----:B------:R-:W-:Y:S01]  /*06b0*/  IMAD.SHL.U32 R0, R5, 0x4, RZ ;  /* 0x0000000405007824 */ /* 0x000fe200078e00ff */
[----:B------:R-:W1:Y:S01]  /*06c0*/  LDC R6, c[0x0][0x140] ;  /* 0x00005000ff067b82 */ /* 0x000e620000000800 */
[----:B------:R-:W5:Y:S01]  /*06d0*/  F2I.U32.TRUNC.NTZ R9, R9 ;  /* 0x0000000900097305 */ /* 0x000f62000020f000 */
[----:B------:R-:W-:-:S02]  /*06e0*/  UMOV UR4, 0x20 ;  /* 0x0000002000047882 */ /* 0x000fc40000000000 */
[----:B------:R-:W-:Y:S01]  /*06f0*/  LOP3.LUT R10, R5, 0xc, R0, 0x78, !PT ;  /* 0x0000000c050a7812 */ /* 0x000fe200078e7800 */
[----:B------:R-:W-:-:S04]  /*0700*/  @!UP0 UIADD3 UR4, -UR4, 0x100000, URZ ;  /* 0x0010000004048890 */ /* 0x000fc8000fffe13f */
[----:B------:R-:W-:Y:S02]  /*0710*/  @!UP0 USHF.L.U32 UR5, UR4, 0xb, URZ ;  /* 0x0000000b04058899 */ /* 0x000fe4000800063f */
[----:B------:R-:W-:Y:S01]  /*0720*/  @!UP0 USHF.L.U32 UR4, UR4, 0x1, URZ ;  /* 0x0000000104048899 */ /* 0x000fe2000800063f */
[----:B------:R-:W4:Y:S01]  /*0730*/  F2I.U32.TRUNC.NTZ R7, R7 ;  /* 0x0000000700077305 */ /* 0x000f22000020f000 */
[----:B------:R1:W-:Y:S01]  /*0740*/  STL [R1+0x78], R10 ;  /* 0x0000780a01007387 */ /* 0x0003e20000100800 */
[----:B-----5:R-:W-:Y:S01]  /*0750*/  IMAD.MOV R12, RZ, RZ, -R9 ;  /* 0x000000ffff0c7224 */ /* 0x020fe200078e0a09 */
[----:B0-----:R-:W-:Y:S01]  /*0760*/  @!UP0 ULEA UR6, UR7, UR6, 0x18 ;  /* 0x0000000607068291 */ /* 0x001fe2000f8ec03f */
[----:B------:R-:W-:Y:S02]  /*0770*/  VOTEU.ALL UP0, P0 ;  /* 0x00000000003f7886 */ /* 0x000fe40000000000 */
[----:B--2---:R-:W-:Y:S01]  /*0780*/  IMAD R5, R11, R12, R2 ;  /* 0x0000000c0b057224 */ /* 0x004fe200078e0202 */
[----:B------:R-:W-:-:S02]  /*0790*/  LOP3.LUT P0, RZ, R4, 0x7, RZ, 0xc0, !PT ;  /* 0x0000000704ff7812 */ /* 0x000fc4000780c0ff */
[----:B-1----:R-:W-:Y:S01]  /*07a0*/  ISETP.EQ.U32.AND P4, PT, R6, 0x1, PT ;  /* 0x000000010600780c */ /* 0x002fe20003f82070 */
[----:B----4-:R-:W-:Y:S01]  /*07b0*/  IMAD.MOV R7, RZ, RZ, -R7 ;  /* 0x000000ffff077224 */ /* 0x010fe200078e0a07 */
[----:B------:R-:W-:Y:S02]  /*07c0*/  ISETP.NE.AND P1, PT, R5, R10, PT ;  /* 0x0000000a0500720c */ /* 0x000fe40003f25270 */
[----:B------:R-:W-:Y:S01]  /*07d0*/  ISETP.LT.U32.AND P0, PT, R10, 0x2, !P0 ;  /* 0x000000020a00780c */ /* 0x000fe20004701070 */
[----:B---3--:R-:W-:Y:S01]  /*07e0*/  IMAD R0, R8, R7, UR9 ;  /* 0x0000000908007e24 */ /* 0x008fe2000f8e0207 */
[----:B------:R-:W0:Y:S02]  /*07f0*/  FENCE.VIEW.ASYNC.S ;  /* 0x00000000000073c6 */ /* 0x000e240000000000 */
[----:B0-----:R0:W1:Y:S02]  /*0800*/  @!UP0 SYNCS.EXCH.64 URZ, [UR6+0xa0], UR4 ;  /* 0x0000a004063f85b2 */ /* 0x0010640008000100 */
[----:B------:R-:W-:-:S04]  /*0810*/  ISETP.EQ.OR P1, PT, R0, RZ, !P1 ;  /* 0x000000ff0000720c */ /* 0x000fc80004f22670 */
[----:B------:R-:W-:Y:S01]  /*0820*/  PLOP3.LUT P0, PT, P0, P1, PT, 0x80, 0x0 ;  /* 0x000000000000781c */ /* 0x000fe20000703070 */
[----:B------:R0:W2:Y:S01]  /*0830*/  @!UP1 SYNCS.EXCH.64 URZ, [UR6+0xa8], UR4 ;  /* 0x0000a804063f95b2 */ /* 0x0000a20008000100 */
[----:B------:R-:W-:Y:S01]  /*0840*/  NOP ;  /* 0x0000000000007918 */ /* 0x000fe20000000000 */
[----:B------:R-:W-:Y:S10]  /*0850*/  @!P4 BRA `(.L_x_4) ;  /* 0x000000000008c947 */ /* 0x000ff40003800000 */
[----:B-12---:R-:W-:Y:S01]  /*0860*/  UCGABAR_ARV ;  /* 0x00000000000079c7 */ /* 0x006fe20008000000 */
[----:B------:R-:W-:Y:S05]  /*0870*/  BRA `(.L_x_5) ;  /* 0x0000000000047947 */ /* 0x000fea0003800000 */
.L_x_4:
[----:B-12---:R-:W-:Y:S01]  /*0880*/  NOP ;  /* 0x0000000000007918 */ /* 0x006fe20000000000 */
.L_x_5:
[----:B------:R-:W1:Y:S01]  /*0890*/  LDC R3, c[0x0][0x65c] ;  /* 0x00019700ff037b82 */ /* 0x000e620000000800 */
[----:B------:R-:W-:Y:S02]  /*08a0*/  IMAD.U32 R4, RZ, RZ, UR9 ;  /* 0x00000009ff047e24 */ /* 0x000fe4000f8e00ff */
[----:B------:R-:W-:Y:S01]  /*08b0*/  IMAD.MOV.U32 R5, RZ, RZ, RZ ;  /* 0x000000ffff057224 */ /* 0x000fe200078e00ff */
[----:B-1----:R-:W-:-:S13]  /*08c0*/  ISETP.NE.AND P3, PT, R3, 0x1, PT ;  /* 0x000000010300780c */ /* 0x002fda0003f65270 */
[----:B------:R-:W1:Y:S01]  /*08d0*/  @P3 LDC R7, c[0x0][0x10] ;  /* 0x00000400ff073b82 */ /* 0x000e620000000800 */
[----:B------:R-:W-:Y:S02]  /*08e0*/  @P3 IMAD.MOV.U32 R3, RZ, RZ, RZ ;  /* 0x000000ffff033224 */ /* 0x000fe400078e00ff */
[----:B------:R-:W-:-:S05]  /*08f0*/  @P3 IMAD.MOV.U32 R13, RZ, RZ, RZ ;  /* 0x000000ffff0d3224 */ /* 0x000fca00078e00ff */
[----:B------:R-:W2:Y:S01]  /*0900*/  @!P3 LDC R9, c[0x0][0xc] ;  /* 0x00000300ff09bb82 */ /* 0x000ea20000000800 */
[----:B-1----:R-:W-:-:S04]  /*0910*/  @P3 IMAD.WIDE.U32 R6, R7, UR9, R2 ;  /* 0x0000000907063c25 */ /* 0x002fc8000f8e0002 */
[----:B------:R-:W-:Y:S02]  /*0920*/  @P3 IMAD.MOV.U32 R19, RZ, RZ, R6 ;  /* 0x000000ffff133224 */ /* 0x000fe400078e0006 */
[----:B------:R-:W-:Y:S02]  /*0930*/  @P3 IMAD.IADD R23, R7, 0x1, R13 ;  /* 0x0000000107173824 */ /* 0x000fe400078e020d */
[----:B--2---:R-:W-:-:S04]  /*0940*/  @!P3 IMAD.WIDE.U32 R4, R2, R9, R4 ;  /* 0x000000090204b225 */ /* 0x004fc800078e0004 */
[----:B------:R-:W-:Y:S02]  /*0950*/  @!P3 IMAD.MOV.U32 R19, RZ, RZ, R4 ;  /* 0x000000ffff13b224 */ /* 0x000fe400078e0004 */
[----:B------:R-:W-:-:S03]  /*0960*/  @!P3 IMAD.MOV.U32 R23, RZ, RZ, R5 ;  /* 0x000000ffff17b224 */ /* 0x000fc600078e0005 */
[----:B------:R1:W-:Y:S04]  /*0970*/  STL [R1+0x80], R19 ;  /* 0x0000801301007387 */ /* 0x0003e80000100800 */
[----:B------:R1:W-:Y:S01]  /*0980*/  STL [R1+0x7c], R23 ;  /* 0x00007c1701007387 */ /* 0x0003e20000100800 */
[----:B------:R-:W-:Y:S05]  /*0990*/  @!P4 BRA `(.L_x_6) ;  /* 0x00000000000cc947 */ /* 0x000fea0003800000 */
[----:B------:R-:W-:Y:S01]  /*09a0*/  UCGABAR_WAIT ;  /* 0x0000000000007dc7 */ /* 0x000fe20008000000 */
[----:B------:R-:W-:Y:S01]  /*09b0*/  CCTL.IVALL ;  /* 0x00000000ff00798f */ /* 0x000fe20002000000 */
[----:B------:R-:W-:Y:S05]  /*09c0*/  BRA `(.L_x_7) ;  /* 0x0000000000047947 */ /* 0x000fea0003800000 */
.L_x_6:
[----:B------:R-:W-:Y:S06]  /*09d0*/  BAR.SYNC.DEFER_BLOCKING 0x0 ;  /* 0x0000000000007b1d */ /* 0x000fec0000010000 */
.L_x_7:
[----:B------:R-:W-:Y:S05]  /*09e0*/  @!P2 BRA `(.L_x_8) ;  /* 0x000000e0008ca947 */ /* 0x000fea0003800000 */
[----:B------:R-:W-:-:S06]  /*09f0*/  UISETP.GT.U32.AND UP0, UPT, UR10, 0x1, UPT ;  /* 0x000000010a00788c */ /* 0x000fcc000bf04070 */
[----:B------:R-:W-:-:S13]  /*0a00*/  PLOP3.LUT P1, PT, PT, PT, UP0, 0x80, 0x0 ;  /* 0x000000000000781c */ /* 0x000fda0003f2f008 */
[----:B0-----:R-:W-:Y:S05]  /*0a10*/  @P1 EXIT ;  /* 0x000000000000194d */ /* 0x001fea0003800000 */
[----:B------:R-:W-:Y:S01]  /*0a20*/  IMAD.MOV.U32 R6, RZ, RZ, -0x1 ;  /* 0xffffffffff067424 */ /* 0x000fe200078e00ff */
[----:B------:R-:W-:Y:S01]  /*0a30*/  ULDC.64 UR4, c[0x0][0x650] ;  /* 0x0001940000047ab9 */ /* 0x000fe20000000a00 */
[----:B------:R-:W-:Y:S01]  /*0a40*/  IMAD.MOV.U32 R5, RZ, RZ, -0x1 ;  /* 0xffffffffff057424 */ /* 0x000fe200078e00ff */
[----:B------:R-:W-:Y:S01]  /*0a50*/  ISETP.GE.U32.AND P1, PT, R19, UR4, PT ;  /* 0x0000000413007c0c */ /* 0x000fe2000bf26070 */
[----:B------:R-:W-:Y:S01]  /*0a60*/  UMOV UR22, 0xffffffff ;  /* 0xffffffff00167882 */ /* 0x000fe20000000000 */
[----:B------:R0:W-:Y:S01]  /*0a70*/  STL [R1+0x88], R6 ;  /* 0x0000880601007387 */ /* 0x0001e20000100800 */
[----:B------:R-:W-:Y:S02]  /*0a80*/  PRMT R4, RZ, 0x7610, R4 ;  /* 0x00007610ff047816 */ /* 0x000fe40000000004 */
[----:B------:R-:W-:Y:S01]  /*0a90*/  ISETP.GE.U32.AND.EX P1, PT, R23, UR5, PT, P1 ;  /* 0x0000000517007c0c */ /* 0x000fe2000bf26110 */
[----:B------:R0:W-:-:S12]  /*0aa0*/  STL [R1+0x84], R5 ;  /* 0x0000840501007387 */ /* 0x0001d80000100800 */
[----:B0-----:R-:W-:Y:S05]  /*0ab0*/  @P1 BRA `(.L_x_9) ;  /* 0x0000000400381947 */ /* 0x001fea0003800000 */
[----:B------:R-:W0:Y:S01]  /*0ac0*/  LDC.64 R14, c[0x0][0x628] ;  /* 0x00018a00ff0e7b82 */ /* 0x000e220000000a00 */
[----:B------:R-:W-:Y:S02]  /*0ad0*/  IMAD.MOV.U32 R4, RZ, RZ, R19 ;  /* 0x000000ffff047224 */ /* 0x000fe400078e0013 */
[----:B------:R-:W-:-:S05]  /*0ae0*/  IMAD.MOV.U32 R5, RZ, RZ, R23 ;  /* 0x000000ffff057224 */ /* 0x000fca00078e0017 */
[----:B------:R-:W2:Y:S08]  /*0af0*/  LDC R10, c[0x0][0x630] ;  /* 0x00018c00ff0a7b82 */ /* 0x000eb00000000800 */
[----:B------:R-:W3:Y:S01]  /*0b00*/  LDC.64 R16, c[0x0][0x620] ;  /* 0x00018800ff107b82 */ /* 0x000ee20000000a00 */
[----:B0-----:R-:W-:-:S04]  /*0b10*/  ISETP.NE.U32.AND P1, PT, R14, RZ, PT ;  /* 0x000000ff0e00720c */ /* 0x001fc80003f25070 */
[----:B------:R-:W-:-:S13]  /*0b20*/  ISETP.NE.AND.EX P1, PT, R15, RZ, PT, P1 ;  /* 0x000000ff0f00720c */ /* 0x000fda0003f25310 */
[----:B--23--:R-:W-:Y:S05]  /*0b30*/  @!P1 BRA `(.L_x_10) ;  /* 0x0000000000289947 */ /* 0x00cfea0003800000 */
[----:B------:R-:W0:Y:S02]  /*0b40*/  LDC R9, c[0x0][0x634] ;  /* 0x00018d00ff097b82 */ /* 0x000e240000000800 */
[----:B0-----:R-:W-:-:S05]  /*0b50*/  IADD3 R9, P1, R19, R9, RZ ;  /* 0x0000000913097210 */ /* 0x001fca0007f3e0ff */
[----:B------:R-:W-:-:S04]  /*0b60*/  IMAD.X R13, RZ, RZ, R23, P1 ;  /* 0x000000ffff0d7224 */ /* 0x000fc800008e0617 */
[----:B------:R-:W-:-:S04]  /*0b70*/  IMAD.WIDE.U32 R4, R13, R14, RZ ;  /* 0x0000000e0d047225 */ /* 0x000fc800078e00ff */
[----:B------:R-:W-:-:S04]  /*0b80*/  IMAD.WIDE.U32 R6, P1, R9, R15, R4 ;  /* 0x0000000f09067225 */ /* 0x000fc80007820004 */
[----:B------:R-:W-:-:S04]  /*0b90*/  IMAD.WIDE.U32 R4, R9, R14, RZ ;  /* 0x0000000e09047225 */ /* 0x000fc800078e00ff */
[----:B------:R-:W-:Y:S01]  /*0ba0*/  IMAD.X R9, RZ, RZ, RZ, P1 ;  /* 0x000000ffff097224 */ /* 0x000fe200008e06ff */
[----:B------:R-:W-:Y:S01]  /*0bb0*/  IADD3 RZ, P1, R5, R6, RZ ;  /* 0x0000000605ff7210 */ /* 0x000fe20007f3e0ff */
[----:B------:R-:W-:-:S04]  /*0bc0*/  IMAD.MOV.U32 R8, RZ, RZ, R7 ;  /* 0x000000ffff087224 */ /* 0x000fc800078e0007 */
[----:B------:R-:W-:-:S08]  /*0bd0*/  IMAD.WIDE.U32.X R4, R13, R15, R8, P1 ;  /* 0x0000000f0d047225 */ /* 0x000fd000008e0408 */
.L_x_10:
[----:B------:R-:W0:Y:S01]  /*0be0*/  LDC.64 R20, c[0x0][0x640] ;  /* 0x00019000ff147b82 */ /* 0x000e220000000a00 */
[-C--:B------:R-:W-:Y:S01]  /*0bf0*/  SHF.R.U64 R22, R4, R10.reuse, R5 ;  /* 0x0000000a04167219 */ /* 0x080fe20000001205 */
[----:B------:R-:W-:Y:S01]  /*0c00*/  IMAD.MOV.U32 R4, RZ, RZ, R19 ;  /* 0x000000ffff047224 */ /* 0x000fe200078e0013 */
[----:B------:R-:W-:Y:S01]  /*0c10*/  SHF.R.U32.HI R3, RZ, R10, R5 ;  /* 0x0000000aff037219 */ /* 0x000fe20000011605 */
[----:B------:R-:W-:Y:S01]  /*0c20*/  IMAD.MOV.U32 R5, RZ, RZ, R23 ;  /* 0x000000ffff057224 */ /* 0x000fe200078e0017 */
[----:B------:R-:W-:Y:S01]  /*0c30*/  IADD3 R7, P1, RZ, -R22, RZ ;  /* 0x80000016ff077210 */ /* 0x000fe20007f3e0ff */
[----:B-1----:R-:W-:Y:S02]  /*0c40*/  IMAD R23, R11, R12, R2 ;  /* 0x0000000c0b177224 */ /* 0x002fe400078e0202 */
[----:B------:R-:W1:Y:S01]  /*0c50*/  LDC R8, c[0x0][0x618] ;  /* 0x00018600ff087b82 */ /* 0x000e620000000800 */
[----:B------:R-:W-:Y:S02]  /*0c60*/  IMAD.MOV.U32 R11, RZ, RZ, 0x1 ;  /* 0x00000001ff0b7424 */ /* 0x000fe400078e00ff */
[----:B------:R-:W-:-:S02]  /*0c70*/  IMAD.X R3, RZ, RZ, ~R3, P1 ;  /* 0x000000ffff037224 */ /* 0x000fc400008e0e03 */
[----:B------:R-:W-:-:S03]  /*0c80*/  IMAD.WIDE.U32 R4, R7, R16, R4 ;  /* 0x0000001007047225 */ /* 0x000fc600078e0004 */
[----:B------:R-:W2:Y:S01]  /*0c90*/  LDC R14, c[0x0][0x608] ;  /* 0x00018200ff0e7b82 */ /* 0x000ea20000000800 */
[----:B------:R-:W-:-:S04]  /*0ca0*/  IMAD R6, R3, R16, RZ ;  /* 0x0000001003067224 */ /* 0x000fc800078e02ff */
[----:B------:R-:W-:-:S03]  /*0cb0*/  IMAD R3, R7, R17, R6 ;  /* 0x0000001107037224 */ /* 0x000fc600078e0206 */
[----:B------:R-:W3:Y:S01]  /*0cc0*/  LDC R18, c[0x0][0x658] ;  /* 0x00019600ff127b82 */ /* 0x000ee20000000800 */
[----:B------:R-:W-:Y:S01]  /*0cd0*/  IMAD.IADD R3, R5, 0x1, R3 ;  /* 0x0000000105037824 */ /* 0x000fe200078e0203 */
[----:B0-----:R-:W-:Y:S01]  /*0ce0*/  ISETP.NE.U32.AND P1, PT, R20, RZ, PT ;  /* 0x000000ff1400720c */ /* 0x001fe20003f25070 */
[----:B------:R-:W-:-:S03]  /*0cf0*/  IMAD.MOV.U32 R5, RZ, RZ, -0x1 ;  /* 0xffffffffff057424 */ /* 0x000fc600078e00ff */
[----:B------:R-:W-:Y:S02]  /*0d00*/  ISETP.NE.AND.EX P1, PT, R21, RZ, PT, P1 ;  /* 0x000000ff1500720c */ /* 0x000fe40003f25310 */
[----:B------:R-:W0:Y:S01]  /*0d10*/  LDC R13, c[0x0][0x600] ;  /* 0x00018000ff0d7b82 */ /* 0x000e220000000800 */
[-CC-:B-1----:R-:W-:Y:S02]  /*0d20*/  SHF.R.U64 R10, R4, R8.reuse, R3.reuse ;  /* 0x00000008040a7219 */ /* 0x182fe40000001203 */
[----:B------:R-:W-:-:S05]  /*0d30*/  SHF.R.U32.HI R3, RZ, R8, R3 ;  /* 0x00000008ff037219 */ /* 0x000fca0000011603 */
[----:B------:R-:W1:Y:S01]  /*0d40*/  LDC R15, c[0x0][0x648] ;  /* 0x00019200ff0f7b82 */ /* 0x000e620000000800 */
[-CC-:B--2---:R-:W-:Y:S02]  /*0d50*/  SHF.R.U64 R19, R10, R14.reuse, R3.reuse ;  /* 0x0000000e0a137219 */ /* 0x184fe40000001203 */
[----:B------:R-:W-:-:S05]  /*0d60*/  SHF.R.U32.HI R3, RZ, R14, R3 ;  /* 0x0000000eff037219 */ /* 0x000fca0000011603 */
[----:B------:R-:W2:Y:S01]  /*0d70*/  LDC R17, c[0x0][0x638] ;  /* 0x00018e00ff117b82 */ /* 0x000ea20000000800 */
[-C--:B---3--:R-:W-:Y:S02]  /*0d80*/  SHF.L.U32 R2, R5, R18.reuse, RZ ;  /* 0x0000001205027219 */ /* 0x088fe400000006ff */
[--C-:B------:R-:W-:Y:S02]  /*0d90*/  SHF.R.U64 R12, R19, R18, R3.reuse ;  /* 0x00000012130c7219 */ /* 0x100fe40000001203 */
[----:B------:R-:W-:Y:S02]  /*0da0*/  LOP3.LUT R8, RZ, R2, RZ, 0x33, !PT ;  /* 0x00000002ff087212 */ /* 0x000fe400078e33ff */
[----:B------:R-:W-:Y:S01]  /*0db0*/  SHF.R.U32.HI R3, RZ, R18, R3 ;  /* 0x00000012ff037219 */ /* 0x000fe20000011603 */
[----:B------:R-:W3:Y:S01]  /*0dc0*/  LDC R16, c[0x0][0x610] ;  /* 0x00018400ff107b82 */ /* 0x000ee20000000800 */
[----:B------:R-:W-:Y:S01]  /*0dd0*/  IMAD.MOV.U32 R2, RZ, RZ, R12 ;  /* 0x000000ffff027224 */ /* 0x000fe200078e000c */
[----:B------:R-:W-:Y:S06]  /*0de0*/  @!P1 BRA `(.L_x_11) ;  /* 0x0000000000289947 */ /* 0x000fec0003800000 */
[----:B------:R-:W4:Y:S02]  /*0df0*/  LDC R7, c[0x0][0x64c] ;  /* 0x00019300ff077b82 */ /* 0x000f240000000800 */
[----:B----4-:R-:W-:-:S05]  /*0e00*/  IADD3 R7, P1, R12, R7, RZ ;  /* 0x000000070c077210 */ /* 0x010fca0007f3e0ff */
        /* <DEDUP_REMOVED lines=8> */
.L_x_11:
[----:B-1----:R-:W-:Y:S01]  /*0e90*/  SHF.R.U64 R4, R2, R15, R3 ;  /* 0x0000000f02047219 */ /* 0x002fe20000001203 */
[----:B0-----:R-:W-:Y:S01]  /*0ea0*/  VIADD R5, R13, 0xffffffff ;  /* 0xffffffff0d057836 */ /* 0x001fe20000000000 */
[----:B------:R-:W-:Y:S02]  /*0eb0*/  SHF.L.U32 R2, R11, R18, RZ ;  /* 0x000000120b027219 */ /* 0x000fe400000006ff */
[----:B------:R-:W-:Y:S01]  /*0ec0*/  LOP3.LUT R3, R19, R8, RZ, 0xc0, !PT ;  /* 0x0000000813037212 */ /* 0x000fe200078ec0ff */
[----:B------:R-:W-:Y:S01]  /*0ed0*/  IMAD.MOV R6, RZ, RZ, -R4 ;  /* 0x000000ffff067224 */ /* 0x000fe200078e0a04 */
[----:B------:R-:W-:Y:S02]  /*0ee0*/  SEL R0, R0, R23, !P3 ;  /* 0x0000001700007207 */ /* 0x000fe40005800000 */
[----:B------:R-:W-:Y:S01]  /*0ef0*/  LOP3.LUT R5, R10, R5, RZ, 0xc0, !PT ;  /* 0x000000050a057212 */ /* 0x000fe200078ec0ff */
[----:B------:R-:W-:Y:S01]  /*0f00*/  IMAD R3, R2, R4, R3 ;  /* 0x0000000402037224 */ /* 0x000fe200078e0203 */
[----:B------:R-:W-:Y:S01]  /*0f10*/  R2UR UR22, R22 ;  /* 0x00000000161672ca */ /* 0x000fe200000e0000 */
[----:B--2---:R-:W-:-:S02]  /*0f20*/  IMAD R2, R6, R17, R12 ;  /* 0x0000001106027224 */ /* 0x004fc400078e020c */
[----:B---3--:R-:W-:Y:S02]  /*0f30*/  IMAD R0, R3, R16, R0 ;  /* 0x0000001003007224 */ /* 0x008fe400078e0200 */
[----:B------:R-:W-:Y:S02]  /*0f40*/  IMAD R3, R2, R13, R5 ;  /* 0x0000000d02037224 */ /* 0x000fe400078e0205 */
[----:B------:R-:W-:-:S03]  /*0f50*/  IMAD.MOV.U32 R4, RZ, RZ, 0x1 ;  /* 0x00000001ff047424 */ /* 0x000fc600078e00ff */
[----:B------:R-:W-:Y:S02]  /*0f60*/  SEL R2, R3, R0, !P3 ;  /* 0x0000000003027207 */ /* 0x000fe40005800000 */
[----:B------:R-:W-:-:S03]  /*0f70*/  SEL R0, R0, R3, !P3 ;  /* 0x0000000300007207 */ /* 0x000fc60005800000 */
[----:B------:R0:W-:Y:S04]  /*0f80*/  STL [R1+0x84], R2 ;  /* 0x0000840201007387 */ /* 0x0001e80000100800 */
[----:B------:R0:W-:Y:S02]  /*0f90*/  STL [R1+0x88], R0 ;  /* 0x0000880001007387 */ /* 0x0001e40000100800 */
.L_x_9:
[----:B------:R-:W-:-:S08]  /*0fa0*/  NOP ;  /* 0x0000000000007918 */ /* 0x000fd00000000000 */
[----:B------:R-:W2:Y:S02]  /*0fb0*/  USETMAXREG.TRY_ALLOC.CTAPOOL UP0, 0xe8 ;  /* 0x000000e8000079c8 */ /* 0x000ea40008000600 */
[----:B--2---:R-:W-:-:S13]  /*0fc0*/  PLOP3.LUT P1, PT, PT, PT, UP0, 0x80, 0x0 ;  /* 0x000000000000781c */ /* 0x004fda0003f2f008 */
[----:B------:R-:W-:Y:S05]  /*0fd0*/  @!P1 BRA `(.L_x_9) ;  /* 0xfffffffc00f09947 */ /* 0x000fea000383ffff */
[----:B------:R-:W-:Y:S01]  /*0fe0*/  ULDC.64 UR4, c[0x0][0x598] ;  /* 0x0001660000047ab9 */ /* 0x000fe20000000a00 */
[----:B------:R-:W-:Y:S01]  /*0ff0*/  ULDC.64 UR16, c[0x0][0x208] ;  /* 0x0000820000107ab9 */ /* 0x000fe20000000a00 */
[----:B------:R-:W-:-:S04]  /*1000*/  ISETP.NE.U32.AND P1, PT, RZ, UR4, PT ;  /* 0x00000004ff007c0c */ /* 0x000fc8000bf25070 */
[----:B------:R-:W-:-:S13]  /*1010*/  ISETP.NE.AND.EX P1, PT, RZ, UR5, PT, P1 ;  /* 0x00000005ff007c0c */ /* 0x000fda000bf25310 */
[----:B------:R-:W-:Y:S05]  /*1020*/  @!P1 BRA `(.L_x_12) ;  /* 0x0000000000209947 */ /* 0x000fea0003800000 */
[----:B0-----:R-:W0:Y:S02]  /*1030*/  LDC.64 R2, c[0x0][0x598] ;  /* 0x00016600ff027b82 */ /* 0x001e240000000a00 */
[----:B0-----:R-:W2:Y:S02]  /*1040*/  LDG.E.64 R2, desc[UR16][R2.64] ;  /* 0x0000001002027981 */ /* 0x001ea4000c1e1b00 */
[----:B--2---:R-:W-:-:S04]  /*1050*/  ISETP.NE.U32.AND P1, PT, R2, RZ, PT ;  /* 0x000000ff0200720c */ /* 0x004fc80003f25070 */
[----:B------:R-:W-:-:S13]  /*1060*/  ISETP.NE.AND.EX P1, PT, R3, RZ, PT, P1 ;  /* 0x000000ff0300720c */ /* 0x000fda0003f25310 */
[----:B------:R-:W-:Y:S05]  /*1070*/  @!P1 BRA `(.L_x_12) ;  /* 0x00000000000c9947 */ /* 0x000fea0003800000 */
[----:B------:R-:W2:Y:S02]  /*1080*/  LD.E R2, desc[UR16][R2.64] ;  /* 0x0000001002027980 */ /* 0x000ea4000c101900 */
[----:B--2---:R-:W-:Y:S01]  /*1090*/  R2UR UR20, R2 ;  /* 0x00000000021472ca */ /* 0x004fe200000e0000 */
[----:B------:R-:W-:-:S14]  /*10a0*/  BRA `(.L_x_13) ;  /* 0x0000000000247947 */ /* 0x000fdc0003800000 */
.L_x_12:
[----:B------:R-:W-:Y:S02]  /*10b0*/  ULDC.64 UR4, c[0x0][0x588] ;  /* 0x0001620000047ab9 */ /* 0x000fe40000000a00 */
[----:B------:R-:W-:-:S04]  /*10c0*/  ISETP.NE.U32.AND P1, PT, RZ, UR4, PT ;  /* 0x00000004ff007c0c */ /* 0x000fc8000bf25070 */
[----:B------:R-:W-:-:S13]  /*10d0*/  ISETP.NE.AND.EX P1, PT, RZ, UR5, PT, P1 ;  /* 0x00000005ff007c0c */ /* 0x000fda000bf25310 */
[----:B------:R-:W-:Y:S05]  /*10e0*/  @!P1 BRA `(.L_x_14) ;  /* 0x0000000000109947 */ /* 0x000fea0003800000 */
[----:B0-----:R-:W0:Y:S02]  /*10f0*/  LDC.64 R2, c[0x0][0x588] ;  /* 0x00016200ff027b82 */ /* 0x001e240000000a00 */
[----:B0-----:R-:W2:Y:S02]  /*1100*/  LDG.E R2, desc[UR16][R2.64] ;  /* 0x0000001002027981 */ /* 0x001ea4000c1e1900 */
[----:B--2---:R-:W-:Y:S01]  /*1110*/  R2UR UR20, R2 ;  /* 0x00000000021472ca */ /* 0x004fe200000e0000 */
[----:B------:R-:W-:-:S14]  /*1120*/  BRA `(.L_x_13) ;  /* 0x0000000000047947 */ /* 0x000fdc0003800000 */
.L_x_14:
[----:B------:R-:W-:-:S05]  /*1130*/  ULDC UR20, c[0x0][0x580] ;  /* 0x0001600000147ab9 */ /* 0x000fca0000000800 */
.L_x_13:
[----:B------:R-:W-:Y:S02]  /*1140*/  ULDC.64 UR4, c[0x0][0x5a0] ;  /* 0x0001680000047ab9 */ /* 0x000fe40000000a00 */
        /* <DEDUP_REMOVED lines=11> */
.L_x_15:
        /* <DEDUP_REMOVED lines=8> */
.L_x_17:
[----:B------:R-:W-:-:S05]  /*1280*/  ULDC UR19, c[0x0][0x584] ;  /* 0x0001610000137ab9 */ /* 0x000fca0000000800 */
.L_x_16:
[----:B------:R-:W-:-:S13]  /*1290*/  LOP3.LUT P1, RZ, R4, 0xff, RZ, 0xc0, !PT ;  /* 0x000000ff04ff7812 */ /* 0x000fda000782c0ff */
[----:B------:R-:W-:Y:S05]  /*12a0*/  @!P1 EXIT ;  /* 0x000000000000994d */ /* 0x000fea0003800000 */
[----:B------:R-:W-:Y:S01]  /*12b0*/  ULDC UR4, c[0x0][0x28c] ;  /* 0x0000a30000047ab9 */ /* 0x000fe20000000800 */
[----:B------:R-:W-:Y:S02]  /*12c0*/  ULOP3.LUT UR21, UR13, 0x1, URZ, 0xfc, !UPT ;  /* 0x000000010d157892 */ /* 0x000fe4000f8efc3f */
[----:B------:R-:W-:-:S04]  /*12d0*/  UIADD3 UR4, UR4, 0x3f, URZ ;  /* 0x0000003f04047890 */ /* 0x000fc8000fffe03f */
[----:B------:R-:W-:-:S04]  /*12e0*/  USHF.R.S32.HI UR5, URZ, 0x1f, UR4 ;  /* 0x0000001f3f057899 */ /* 0x000fc80008011404 */
[----:B------:R-:W-:-:S03]  /*12f0*/  ULEA.HI UR5, UR5, UR4, URZ, 0x6 ;  /* 0x0000000405057291 */ /* 0x000fc6000f8f303f */
[----:B------:R-:W-:Y:S01]  /*1300*/  UMOV UR4, URZ ;  /* 0x0000003f00047c82 */ /* 0x000fe20008000000 */
[----:B------:R-:W-:-:S03]  /*1310*/  USHF.R.S32.HI UR12, URZ, 0x6, UR5 ;  /* 0x000000063f0c7899 */ /* 0x000fc60008011405 */
[----:B------:R-:W-:-:S09]  /*1320*/  UMOV UR5, URZ ;  /* 0x0000003f00057c82 */ /* 0x000fd20008000000 */
.L_x_300:
[----:B0-----:R-:W0:Y:S01]  /*1330*/  S2R R0, SR_TID.X ;  /* 0x0000000000007919 */ /* 0x001e220000002100 */
[----:B--2---:R-:W2:Y:S01]  /*1340*/  S2UR UR11, SR_CgaCtaId ;  /* 0x00000000000b79c3 */ /* 0x004ea20000008800 */
[----:B------:R-:W-:Y:S01]  /*1350*/  UMOV UR14, 0x400 ;  /* 0x00000400000e7882 */ /* 0x000fe20000000000 */
[----:B------:R-:W-:Y:S01]  /*1360*/  UMOV UR6, URZ ;  /* 0x0000003f00067c82 */ /* 0x000fe20008000000 */
[----:B------:R-:W-:Y:S01]  /*1370*/  STL [R1+0x74], RZ ;  /* 0x000074ff01007387 */ /* 0x000fe20000100800 */
[----:B------:R-:W-:Y:S01]  /*1380*/  UMOV UR7, URZ ;  /* 0x0000003f00077c82 */ /* 0x000fe20008000000 */
[----:B------:R-:W-:Y:S01]  /*1390*/  UMOV UR8, URZ ;  /* 0x0000003f00087c82 */ /* 0x000fe20008000000 */
[----:B------:R-:W-:Y:S01]  /*13a0*/  UMOV UR18, UR5 ;  /* 0x0000000500127c82 */ /* 0x000fe20008000000 */
[----:B------:R-:W-:Y:S01]  /*13b0*/  STL [R1+0x70], RZ ;  /* 0x000070ff01007387 */ /* 0x000fe20000100800 */
[----:B---3--:R-:W3:Y:S01]  /*13c0*/  LDC R2, c[0x0][0x28c] ;  /* 0x0000a300ff027b82 */ /* 0x008ee20000000800 */
[----:B------:R-:W-:-:S02]  /*13d0*/  CS2R R4, SRZ ;  /* 0x0000000000047805 */ /* 0x000fc4000001ff00 */
[----:B------:R-:W-:Y:S01]  /*13e0*/  CS2R R6, SRZ ;  /* 0x0000000000067805 */ /* 0x000fe2000001ff00 */
[----:B------:R-:W-:Y:S01]  /*13f0*/  STL [R1+0x6c], RZ ;  /* 0x00006cff01007387 */ /* 0x000fe20000100800 */
[----:B------:R-:W-:Y:S02]  /*1400*/  CS2R R8, SRZ ;  /* 0x0000000000087805 */ /* 0x000fe4000001ff00 */
[----:B------:R-:W-:Y:S02]  /*1410*/  CS2R R10, SRZ ;  /* 0x00000000000a7805 */ /* 0x000fe4000001ff00 */
[----:B------:R-:W-:Y:S01]  /*1420*/  CS2R R12, SRZ ;  /* 0x00000000000c7805 */ /* 0x000fe2000001ff00 */
[----:B------:R-:W-:Y:S01]  /*1430*/  STL [R1+0x68], RZ ;  /* 0x000068ff01007387 */ /* 0x000fe20000100800 */
[----:B------:R-:W-:Y:S02]  /*1440*/  CS2R R14, SRZ ;  /* 0x00000000000e7805 */ /* 0x000fe4000001ff00 */
[----:B------:R-:W-:-:S02]  /*1450*/  CS2R R16, SRZ ;  /* 0x0000000000107805 */ /* 0x000fc4000001ff00 */
[----:B-1----:R-:W-:Y:S01]  /*1460*/  CS2R R18, SRZ ;  /* 0x0000000000127805 */ /* 0x002fe2000001ff00 */
[----:B------:R-:W-:Y:S01]  /*1470*/  STL [R1+0x64], RZ ;  /* 0x000064ff01007387 */ /* 0x000fe20000100800 */
[----:B------:R-:W-:Y:S02]  /*1480*/  CS2R R20, SRZ ;  /* 0x0000000000147805 */ /* 0x000fe4000001ff00 */
[----:B------:R-:W-:Y:S02]  /*1490*/  CS2R R22, SRZ ;  /* 0x0000000000167805 */ /* 0x000fe4000001ff00 */
[----:B------:R-:W-:Y:S01]  /*14a0*/  CS2R R152, SRZ ;  /* 0x0000000000987805 */ /* 0x000fe2000001ff00 */
[----:B------:R-:W-:Y:S01]  /*14b0*/  STL [R1+0x60], RZ ;  /* 0x000060ff01007387 */ /* 0x000fe20000100800 */
[----:B--2---:R-:W-:Y:S01]  /*14c0*/  ULEA UR14, UR11, UR14, 0x18 ;  /* 0x0000000e0b0e7291 */ /* 0x004fe2000f8ec03f */
[----:B------:R-:W-:Y:S02]  /*14d0*/  CS2R R154, SRZ ;  /* 0x00000000009a7805 */ /* 0x000fe4000001ff00 */
[----:B------:R-:W-:Y:S01]  /*14e0*/  CS2R R156, SRZ ;  /* 0x00000000009c7805 */ /* 0x000fe2000001ff00 */
[----:B------:R-:W-:Y:S01]  /*14f0*/  STL [R1+0x5c], RZ ;  /* 0x00005cff01007387 */ /* 0x000fe20000100800 */
[----:B------:R-:W-:-:S02]  /*1500*/  CS2R R158, SRZ ;  /* 0x00000000009e7805 */ /* 0x000fc4000001ff00 */
[----:B------:R-:W-:Y:S02]  /*1510*/  CS2R R160, SRZ ;  /* 0x0000000000a07805 */ /* 0x000fe4000001ff00 */
[----:B------:R-:W-:Y:S02]  /*1520*/  CS2R R162, SRZ ;  /* 0x0000000000a27805 */ /* 0x000fe4000001ff00 */
[----:B0-----:R-:W-:Y:S01]  /*1530*/  LOP3.LUT R0, R0, 0x80, RZ, 0xc0, !PT ;  /* 0x0000008000007812 */ /* 0x001fe200078ec0ff */
[----:B------:R-:W-:Y:S01]  /*1540*/  STL [R1+0x58], RZ ;  /* 0x000058ff01007387 */ /* 0x000fe20000100800 */
[----:B---3--:R-:W-:Y:S02]  /*1550*/  ISETP.GE.AND P1, PT, R2, 0x1, PT ;  /* 0x000000010200780c */ /* 0x008fe40003f26270 */
[----:B------:R-:W-:Y:S02]  /*1560*/  CS2R R2, SRZ ;  /* 0x0000000000027805 */ /* 0x000fe4000001ff00 */
[----:B------:R-:W-:Y:S01]  /*1570*/  SHF.R.U32.HI R0, RZ, 0x7, R0 ;  /* 0x00000007ff007819 */ /* 0x000fe20000011600 */
[----:B------:R-:W-:Y:S01]  /*1580*/  STL [R1+0x54], RZ ;  /* 0x000054ff01007387 */ /* 0x000fe20000100800 */
[----:B------:R-:W-:-:S02]  /*1590*/  CS2R R164, SRZ ;  /* 0x0000000000a47805 */ /* 0x000fc4000001ff00 */
[----:B------:R-:W-:Y:S02]  /*15a0*/  CS2R R166, SRZ ;  /* 0x0000000000a67805 */ /* 0x000fe4000001ff00 */
[----:B------:R-:W-:Y:S01]  /*15b0*/  CS2R R168, SRZ ;  /* 0x0000000000a87805 */ /* 0x000fe2000001ff00 */
[----:B------:R-:W-:Y:S01]  /*15c0*/  STL [R1+0x50], RZ ;  /* 0x000050ff01007387 */ /* 0x000fe20000100800 */
[----:B------:R-:W-:Y:S02]  /*15d0*/  CS2R R170, SRZ ;  /* 0x0000000000aa7805 */ /* 0x000fe4000001ff00 */
[----:B------:R-:W-:Y:S02]  /*15e0*/  CS2R R172, SRZ ;  /* 0x0000000000ac7805 */ /* 0x000fe4000001ff00 */
[----:B------:R-:W-:Y:S01]  /*15f0*/  CS2R R174, SRZ ;  /* 0x0000000000ae7805 */ /* 0x000fe2000001ff00 */
[----:B------:R-:W0:Y:S01]  /*1600*/  SHFL.IDX PT, R0, R0, RZ, 0x1f ;  /* 0x00001fff00007589 */ /* 0x000e2200000e0000 */
[----:B------:R-:W-:-:S02]  /*1610*/  CS2R R176, SRZ ;  /* 0x0000000000b07805 */ /* 0x000fc4000001ff00 */
[----:B------:R-:W-:Y:S02]  /*1620*/  CS2R R178, SRZ ;  /* 0x0000000000b27805 */ /* 0x000fe4000001ff00 */
[----:B------:R-:W-:Y:S01]  /*1630*/  CS2R R180, SRZ ;  /* 0x0000000000b47805 */ /* 0x000fe2000001ff00 */
[----:B------:R1:W-:Y:S01]  /*1640*/  STL [R1+0x4c], RZ ;  /* 0x00004cff01007387 */ /* 0x0003e20000100800 */
[----:B------:R-:W-:Y:S02]  /*1650*/  CS2R R182, SRZ ;  /* 0x0000000000b67805 */ /* 0x000fe4000001ff00 */
[----:B------:R-:W-:Y:S02]  /*1660*/  CS2R R184, SRZ ;  /* 0x0000000000b87805 */ /* 0x000fe4000001ff00 */
[----:B------:R-:W-:Y:S01]  /*1670*/  CS2R R186, SRZ ;  /* 0x0000000000ba7805 */ /* 0x000fe2000001ff00 */
[----:B------:R1:W-:Y:S01]  /*1680*/  STL [R1+0x48], RZ ;  /* 0x000048ff01007387 */ /* 0x0003e20000100800 */
        /* <DEDUP_REMOVED lines=14> */
[----:B------:R-:W-:Y:S02]  /*1770*/  CS2R R210, SRZ ;  /* 0x0000000000d27805 */ /* 0x000fe4000001ff00 */
[----:B0-----:R-:W-:Y:S01]  /*1780*/  R2UR UR9, R0 ;  /* 0x00000000000972ca */ /* 0x001fe200000e0000 */
[----:B------:R1:W-:Y:S01]  /*1790*/  STL [R1+0x38], RZ ;  /* 0x000038ff01007387 */ /* 0x0003e20000100800 */
[----:B------:R-:W-:Y:S01]  /*17a0*/  IMAD.MOV.U32 R0, RZ, RZ, RZ ;  /* 0x000000ffff007224 */ /* 0x000fe200078e00ff */
[----:B------:R-:W-:-:S02]  /*17b0*/  CS2R R212, SRZ ;  /* 0x0000000000d47805 */ /* 0x000fc4000001ff00 */
[----:B------:R-:W-:Y:S01]  /*17c0*/  CS2R R214, SRZ ;  /* 0x0000000000d67805 */ /* 0x000fe2000001ff00 */
[----:B------:R1:W-:Y:S01]  /*17d0*/  STL [R1+0x34], RZ ;  /* 0x000034ff01007387 */ /* 0x0003e20000100800 */
[----:B------:R-:W-:Y:S02]  /*17e0*/  CS2R R216, SRZ ;  /* 0x0000000000d87805 */ /* 0x000fe4000001ff00 */
[----:B------:R-:W-:Y:S02]  /*17f0*/  CS2R R218, SRZ ;  /* 0x0000000000da7805 */ /* 0x000fe4000001ff00 */
[----:B------:R-:W-:Y:S01]  /*1800*/  CS2R R220, SRZ ;  /* 0x0000000000dc7805 */ /* 0x000fe2000001ff00 */
[----:B------:R1:W-:Y:S01]  /*1810*/  STL [R1+0x30], RZ ;  /* 0x000030ff01007387 */ /* 0x0003e20000100800 */
[----:B------:R-:W-:Y:S02]  /*1820*/  CS2R R222, SRZ ;  /* 0x0000000000de7805 */ /* 0x000fe4000001ff00 */
[----:B------:R-:W-:Y:S01]  /*1830*/  CS2R R224, SRZ ;  /* 0x0000000000e07805 */ /* 0x000fe2000001ff00 */
[----:B------:R-:W-:Y:S01]  /*1840*/  IMAD.MOV.U32 R226, RZ, RZ, RZ ;  /* 0x000000ffffe27224 */ /* 0x000fe200078e00ff */
[----:B------:R1:W-:Y:S01]  /*1850*/  STL [R1+0x2c], RZ ;  /* 0x00002cff01007387 */ /* 0x0003e20000100800 */
[----:B------:R-:W-:Y:S01]  /*1860*/  ULEA.HI UR10, UR9, UR9, URZ, 0x1 ;  /* 0x00000009090a7291 */ /* 0x000fe2000f8f083f */
[----:B------:R-:W-:Y:S01]  /*1870*/  IMAD.U32 R227, RZ, RZ, UR4 ;  /* 0x00000004ffe37e24 */ /* 0x000fe2000f8e00ff */
[----:B------:R-:W-:Y:S01]  /*1880*/  CS2R R24, SRZ ;  /* 0x0000000000187805 */ /* 0x000fe2000001ff00 */
[----:B------:R1:W-:Y:S01]  /*1890*/  STL [R1+0x28], RZ ;  /* 0x000028ff01007387 */ /* 0x0003e20000100800 */
[----:B------:R-:W-:Y:S01]  /*18a0*/  ULOP3.LUT UR10, UR10, 0xffffe, URZ, 0xc0, !UPT ;  /* 0x000ffffe0a0a7892 */ /* 0x000fe2000f8ec03f */
[----:B----4-:R-:W-:-:S02]  /*18b0*/  CS2R R26, SRZ ;  /* 0x00000000001a7805 */ /* 0x010fc4000001ff00 */
[----:B------:R-:W-:Y:S01]  /*18c0*/  CS2R R28, SRZ ;  /* 0x00000000001c7805 */ /* 0x000fe2000001ff00 */
[----:B------:R1:W-:Y:S01]  /*18d0*/  STL [R1+0x24], RZ ;  /* 0x000024ff01007387 */ /* 0x0003e20000100800 */
[----:B------:R-:W-:Y:S01]  /*18e0*/  UIADD3 UR10, UR9, -UR10, URZ ;  /* 0x8000000a090a7290 */ /* 0x000fe2000fffe03f */
[----:B------:R-:W-:Y:S02]  /*18f0*/  CS2R R30, SRZ ;  /* 0x00000000001e7805 */ /* 0x000fe4000001ff00 */
[----:B------:R-:W-:Y:S01]  /*1900*/  CS2R R32, SRZ ;  /* 0x0000000000207805 */ /* 0x000fe2000001ff00 */
[----:B------:R1:W-:Y:S01]  /*1910*/  STL [R1+0x20], RZ ;  /* 0x000020ff01007387 */ /* 0x0003e20000100800 */
[----:B------:R-:W-:Y:S01]  /*1920*/  ULEA UR10, UR10, UR14, 0xc ;  /* 0x0000000e0a0a7291 */ /* 0x000fe2000f8e603f */
[----:B------:R-:W-:Y:S02]  /*1930*/  CS2R R34, SRZ ;  /* 0x0000000000227805 */ /* 0x000fe4000001ff00 */
[----:B------:R-:W-:Y:S01]  /*1940*/  CS2R R36, SRZ ;  /* 0x0000000000247805 */ /* 0x000fe2000001ff00 */
[----:B------:R1:W-:Y:S01]  /*1950*/  STL [R1+0x1c], RZ ;  /* 0x00001cff01007387 */ /* 0x0003e20000100800 */
[----:B------:R-:W-:Y:S01]  /*1960*/  UIADD3 UR10, UR10, 0x180, URZ ;  /* 0x000001800a0a7890 */ /* 0x000fe2000fffe03f */
[----:B------:R-:W-:-:S02]  /*1970*/  CS2R R38, SRZ ;  /* 0x0000000000267805 */ /* 0x000fc4000001ff00 */
[----:B------:R-:W-:Y:S01]  /*1980*/  CS2R R40, SRZ ;  /* 0x0000000000287805 */ /* 0x000fe2000001ff00 */
[----:B------:R1:W-:Y:S01]  /*1990*/  STL [R1+0x18], RZ ;  /* 0x000018ff01007387 */ /* 0x0003e20000100800 */
[----:B------:R-:W-:Y:S01]  /*19a0*/  USHF.R.U32.HI UR10, URZ, 0x4, UR10 ;  /* 0x000000043f0a7899 */ /* 0x000fe2000801160a */
[----:B------:R-:W-:Y:S02]  /*19b0*/  CS2R R42, SRZ ;  /* 0x00000000002a7805 */ /* 0x000fe4000001ff00 */
[----:B------:R-:W-:Y:S01]  /*19c0*/  CS2R R44, SRZ ;  /* 0x00000000002c7805 */ /* 0x000fe2000001ff00 */
[----:B------:R1:W-:Y:S01]  /*19d0*/  STL [R1+0x14], RZ ;  /* 0x000014ff01007387 */ /* 0x0003e20000100800 */
[----:B------:R-:W-:Y:S01]  /*19e0*/  ULOP3.LUT UR15, UR10, 0x3fff, URZ, 0xc0, !UPT ;  /* 0x00003fff0a0f7892 */ /* 0x000fe2000f8ec03f */
        /* <DEDUP_REMOVED lines=18> */
[----:B------:R1:W-:Y:S01]  /*1b10*/  STL [R1], RZ ;  /* 0x000000ff01007387 */ /* 0x0003e20000100800 */
[----:B------:R-:W-:-:S02]  /*1b20*/  CS2R R74, SRZ ;  /* 0x00000000004a7805 */ /* 0x000fc4000001ff00 */
[----:B------:R-:W-:Y:S02]  /*1b30*/  CS2R R76, SRZ ;  /* 0x00000000004c7805 */ /* 0x000fe4000001ff00 */
[----:B------:R-:W-:Y:S02]  /*1b40*/  CS2R R78, SRZ ;  /* 0x00000000004e7805 */ /* 0x000fe4000001ff00 */
[----:B------:R-:W-:Y:S02]  /*1b50*/  CS2R R80, SRZ ;  /* 0x0000000000507805 */ /* 0x000fe4000001ff00 */
[----:B------:R-:W-:Y:S02]  /*1b60*/  CS2R R82, SRZ ;  /* 0x0000000000527805 */ /* 0x000fe4000001ff00 */
[----:B------:R-:W-:Y:S02]  /*1b70*/  CS2R R84, SRZ ;  /* 0x0000000000547805 */ /* 0x000fe4000001ff00 */
        /* <DEDUP_REMOVED lines=32> */
[----:B------:R-:W-:Y:S01]  /*1d80*/  CS2R R150, SRZ ;  /* 0x0000000000967805 */ /* 0x000fe2000001ff00 */
[----:B-1----:R-:W-:Y:S06]  /*1d90*/  @!P1 BRA `(.L_x_18) ;  /* 0x0000001000689947 */ /* 0x002fec0003800000 */
[----:B------:R-:W-:-:S06]  /*1da0*/  UISETP.NE.AND UP0, UPT, UR21, 0x3, UPT ;  /* 0x000000031500788c */ /* 0x000fcc000bf05270 */
[----:B------:R-:W-:-:S13]  /*1db0*/  PLOP3.LUT P2, PT, PT, PT, UP0, 0x80, 0x0 ;  /* 0x000000000000781c */ /* 0x000fda0003f4f008 */
[----:B------:R-:W-:Y:S05]  /*1dc0*/  @!P2 BRA `(.L_x_19) ;  /* 0x000000000004a947 */ /* 0x000fea0003800000 */
[----:B------:R-:W-:Y:S01]  /*1dd0*/  BPT.TRAP 0x1 ;  /* 0x000000040000795c */ /* 0x000fe20000300000 */
.L_x_19:
[----:B------:R-:W-:Y:S01]  /*1de0*/  ULEA UR6, UR5, UR14, 0x3 ;  /* 0x0000000e05067291 */ /* 0x000fe2000f8e183f */
[----:B------:R-:W-:-:S05]  /*1df0*/  IMAD.U32 R0, RZ, RZ, UR4 ;  /* 0x00000004ff007e24 */ /* 0x000fca000f8e00ff */
[----:B------:R-:W-:-:S04]  /*1e00*/  SHF.L.U32 R0, R0, 0x1f, RZ ;  /* 0x0000001f00007819 */ /* 0x000fc800000006ff */
[----:B------:R0:W1:Y:S01]  /*1e10*/  SYNCS.PHASECHK.TRANS64.TRYWAIT P1, [UR6], R0 ;  /* 0x00000000ff0075a7 */ /* 0x0000620008020146 */
[----:B------:R-:W-:Y:S05]  /*1e20*/  @!P2 BRA `(.L_x_20) ;  /* 0x000000000004a947 */ /* 0x000fea0003800000 */
[----:B------:R-:W-:Y:S01]  /*1e30*/  BPT.TRAP 0x1 ;  /* 0x000000040000795c */ /* 0x000fe20000300000 */
.L_x_20:
[----:B-1----:R-:W-:Y:S05]  /*1e40*/  @P1 BRA `(.L_x_21) ;  /* 0x0000000000081947 */ /* 0x002fea0003800000 */
[----:B------:R-:W1:Y:S02]  /*1e50*/  SYNCS.PHASECHK.TRANS64.TRYWAIT P1, [UR6], R0 ;  /* 0x00000000ff0075a7 */ /* 0x000e640008020146 */
[----:B-1----:R-:W-:Y:S05]  /*1e60*/  @!P1 BRA `(.L_x_22) ;  /* 0x000000e400b49947 */ /* 0x002fea0003800000 */
.L_x_21:
[----:B------:R-:W-:Y:S01]  /*1e70*/  UIADD3 UR6, UR14, 0x12180, URZ ;  /* 0x000121800e067890 */ /* 0x000fe2000fffe03f */
[----:B------:R-:W-:Y:S01]  /*1e80*/  WARPGROUP.ARRIVE ;  /* 0x00000000000079c5 */ /* 0x000fe20000000000 */
[----:B------:R-:W-:Y:S01]  /*1e90*/  ULOP3.LUT UR8, UR15, 0x10000, URZ, 0xfc, !UPT ;  /* 0x000100000f087892 */ /* 0x000fe2000f8efc3f */
[----:B------:R2:W-:Y:S01]  /*1ea0*/  STL [R1+0x74], RZ ;  /* 0x000074ff01007387 */ /* 0x0005e20000100800 */
[----:B------:R-:W-:Y:S01]  /*1eb0*/  USHF.R.U32.HI UR6, URZ, 0x4, UR6 ;  /* 0x000000043f067899 */ /* 0x000fe20008011606 */
[----:B01----:R-:W-:Y:S01]  /*1ec0*/  IMAD.MOV.U32 R0, RZ, RZ, RZ ;  /* 0x000000ffff007224 */ /* 0x003fe200078e00ff */
[----:B------:R-:W-:Y:S01]  /*1ed0*/  ULEA UR8, UR5, UR8, 0x9 ;  /* 0x0000000805087291 */ /* 0x000fe2000f8e483f */
[----:B------:R2:W-:Y:S01]  /*1ee0*/  STL [R1+0x70], RZ ;  /* 0x000070ff01007387 */ /* 0x0005e20000100800 */
[----:B------:R-:W-:Y:S01]  /*1ef0*/  ULOP3.LUT UR6, UR6, 0x3fff, URZ, 0xc0, !UPT ;  /* 0x00003fff06067892 */ /* 0x000fe2000f8ec03f */
[----:B------:R-:W-:Y:S01]  /*1f00*/  CS2R R2, SRZ ;  /* 0x0000000000027805 */ /* 0x000fe2000001ff00 */
[----:B------:R-:W-:Y:S01]  /*1f10*/  UMOV UR9, 0x80000020 ;  /* 0x8000002000097882 */ /* 0x000fe20000000000 */
[----:B------:R-:W-:Y:S01]  /*1f20*/  UMOV UR11, 0x80000020 ;  /* 0x80000020000b7882 */ /* 0x000fe20000000000 */
[----:B------:R-:W-:Y:S01]  /*1f30*/  ULOP3.LUT UR6, UR6, 0x10000, URZ, 0xfc, !UPT ;  /* 0x0001000006067892 */ /* 0x000fe2000f8efc3f */
[----:B------:R2:W-:Y:S01]  /*1f40*/  STL [R1+0x6c], RZ ;  /* 0x00006cff01007387 */ /* 0x0005e20000100800 */
[----:B------:R-:W-:Y:S01]  /*1f50*/  ULDC UR7, c[0x0][0x50c] ;  /* 0x0001430000077ab9 */ /* 0x000fe20000000800 */
[----:B------:R-:W-:Y:S01]  /*1f60*/  CS2R R4, SRZ ;  /* 0x0000000000047805 */ /* 0x000fe2000001ff00 */
[----:B------:R-:W-:Y:S01]  /*1f70*/  ULEA UR10, UR5, UR6, 0xa ;  /* 0x00000006050a7291 */ /* 0x000fe2000f8e503f */
[----:B------:R2:W-:Y:S01]  /*1f80*/  STL [R1+0x68], RZ ;  /* 0x000068ff01007387 */ /* 0x0005e20000100800 */
[----:B------:R-:W-:Y:S01]  /*1f90*/  UISETP.NE.AND UP0, UPT, UR7, 0x2, UPT ;  /* 0x000000020700788c */ /* 0x000fe2000bf05270 */
[----:B------:R-:W-:Y:S01]  /*1fa0*/  CS2R R6, SRZ ;  /* 0x0000000000067805 */ /* 0x000fe2000001ff00 */
[----:B------:R-:W-:Y:S01]  /*1fb0*/  UMOV UR6, 0x2 ;  /* 0x0000000200067882 */ /* 0x000fe20000000000 */
[----:B------:R2:W-:Y:S01]  /*1fc0*/  STL [R1+0x64], RZ ;  /* 0x000064ff01007387 */ /* 0x0005e20000100800 */
[----:B------:R-:W-:Y:S01]  /*1fd0*/  USEL UR7, URZ, 0x1, UP0 ;  /* 0x000000013f077887 */ /* 0x000fe20008000000 */
[----:B------:R-:W-:-:S02]  /*1fe0*/  CS2R R8, SRZ ;  /* 0x0000000000087805 */ /* 0x000fc4000001ff00 */
[----:B------:R-:W-:Y:S01]  /*1ff0*/  CS2R R10, SRZ ;  /* 0x00000000000a7805 */ /* 0x000fe2000001ff00 */
[----:B------:R-:W-:Y:S01]  /*2000*/  QGMMA.64x256x32.F32.E5M2.E5M2 R24, gdesc[UR8], RZ, !UPT ;  /* 0x03e00000081879f3 */ /* 0x000fe2000c7038ff */
[----:B------:R2:W-:Y:S01]  /*2010*/  STL [R1+0x60], RZ ;  /* 0x000060ff01007387 */ /* 0x0005e20000100800 */
[----:B------:R-:W-:Y:S01]  /*2020*/  UIADD3 UR8, UR8, 0x2, URZ ;  /* 0x0000000208087890 */ /* 0x000fe2000fffe03f */
[----:B------:R-:W-:Y:S01]  /*2030*/  ISETP.NE.AND P1, PT, RZ, UR7, PT ;  /* 0x00000007ff007c0c */ /* 0x000fe2000bf25270 */
[----:B------:R-:W-:Y:S01]  /*2040*/  UIADD3 UR10, UR10, 0x2, URZ ;  /* 0x000000020a0a7890 */ /* 0x000fe2000fffe03f */
[----:B------:R2:W-:Y:S01]  /*2050*/  STL [R1+0x5c], RZ ;  /* 0x00005cff01007387 */ /* 0x0005e20000100800 */
[----:B------:R-:W-:Y:S01]  /*2060*/  UMOV UR9, 0x80000020 ;  /* 0x8000002000097882 */ /* 0x000fe20000000000 */
[----:B------:R-:W-:Y:S01]  /*2070*/  UMOV UR11, 0x80000020 ;  /* 0x80000020000b7882 */ /* 0x000fe20000000000 */
        /* <DEDUP_REMOVED lines=58> */
[----:B------:R-:W-:-:S03]  /*2420*/  IMAD.MOV.U32 R226, RZ, RZ, RZ ;  /* 0x000000ffffe27224 */ /* 0x000fc600078e00ff */
[----:B------:R2:W-:Y:S04]  /*2430*/  STL [R1+0x1c], RZ ;  /* 0x00001cff01007387 */ /* 0x0005e80000100800 */
[----:B------:R2:W-:Y:S04]  /*2440*/  STL [R1+0x18], RZ ;  /* 0x000018ff01007387 */ /* 0x0005e80000100800 */
[----:B------:R2:W-:Y:S04]  /*2450*/  STL [R1+0x14], RZ ;  /* 0x000014ff01007387 */ /* 0x0005e80000100800 */
[----:B------:R2:W-:Y:S04]  /*2460*/  STL [R1+0x10], RZ ;  /* 0x000010ff01007387 */ /* 0x0005e80000100800 */
[----:B------:R2:W-:Y:S04]  /*2470*/  STL [R1+0xc], RZ ;  /* 0x00000cff01007387 */ /* 0x0005e80000100800 */
[----:B------:R2:W-:Y:S04]  /*2480*/  STL [R1+0x8], RZ ;  /* 0x000008ff01007387 */ /* 0x0005e80000100800 */
[----:B------:R2:W-:Y:S04]  /*2490*/  STL [R1+0x4], RZ ;  /* 0x000004ff01007387 */ /* 0x0005e80000100800 */
[----:B------:R2:W-:Y:S01]  /*24a0*/  STL [R1], RZ ;  /* 0x000000ff01007387 */ /* 0x0005e20000100800 */
[----:B------:R-:W-:Y:S01]  /*24b0*/  QGMMA.64x256x32.F32.E5M2.E5M2 R24, gdesc[UR8], R24, gsb0 ;  /* 0x03e00000081879f3 */ /* 0x000fe20008003818 */
[----:B------:R-:W-:Y:S05]  /*24c0*/  @!P1 BRA `(.L_x_23) ;  /* 0x0000000800809947 */ /* 0x000fea0003800000 */
[----:B------:R-:W-:Y:S02]  /*24d0*/  WARPGROUP.DEPBAR.LE gsb0, 0x0 ;  /* 0x00008000000079c5 */ /* 0x000fe40000010000 */
[----:B------:R-:W-:-:S01]  /*24e0*/  FADD R227, RZ, R122 ;  /* 0x0000007affe37221 */ /* 0x000fc20000000000 */
[----:B------:R-:W-:Y:S01]  /*24f0*/  FADD R226, RZ, R24 ;  /* 0x00000018ffe27221 */ /* 0x000fe20000000000 */
[----:B------:R-:W-:-:S01]  /*2500*/  FADD R225, RZ, R25 ;  /* 0x00000019ffe17221 */ /* 0x000fc20000000000 */
[----:B------:R-:W-:Y:S01]  /*2510*/  FADD R224, RZ, R26 ;  /* 0x0000001affe07221 */ /* 0x000fe20000000000 */
[----:B------:R-:W-:-:S01]  /*2520*/  FADD R223, RZ, R27 ;  /* 0x0000001bffdf7221 */ /* 0x000fc20000000000 */
[----:B------:R0:W-:Y:S01]  /*2530*/  STL [R1], R227 ;  /* 0x000000e301007387 */ /* 0x0001e20000100800 */
[----:B------:R-:W-:-:S01]  /*2540*/  FADD R222, RZ, R28 ;  /* 0x0000001cffde7221 */ /* 0x000fc20000000000 */
[----:B------:R-:W-:Y:S01]  /*2550*/  FADD R221, RZ, R29 ;  /* 0x0000001dffdd7221 */ /* 0x000fe20000000000 */
[----:B------:R-:W-:-:S01]  /*2560*/  FADD R220, RZ, R30 ;  /* 0x0000001effdc7221 */ /* 0x000fc20000000000 */
[----:B------:R-:W-:Y:S01]  /*2570*/  FADD R219, RZ, R31 ;  /* 0x0000001fffdb7221 */ /* 0x000fe20000000000 */
[----:B------:R-:W-:-:S01]  /*2580*/  FADD R218, RZ, R32 ;  /* 0x00000020ffda7221 */ /* 0x000fc20000000000 */
[----:B------:R-:W-:Y:S01]  /*2590*/  FADD R217, RZ, R33 ;  /* 0x00000021ffd97221 */ /* 0x000fe20000000000 */
[----:B------:R-:W-:-:S01]  /*25a0*/  FADD R216, RZ, R34 ;  /* 0x00000022ffd87221 */ /* 0x000fc20000000000 */
[----:B------:R-:W-:Y:S01]  /*25b0*/  FADD R215, RZ, R35 ;  /* 0x00000023ffd77221 */ /* 0x000fe20000000000 */
[----:B------:R-:W-:-:S01]  /*25c0*/  FADD R214, RZ, R36 ;  /* 0x00000024ffd67221 */ /* 0x000fc20000000000 */
[----:B0-----:R-:W-:Y:S01]  /*25d0*/  FADD R227, RZ, R123 ;  /* 0x0000007bffe37221 */ /* 0x001fe20000000000 */
[----:B------:R-:W-:-:S01]  /*25e0*/  FADD R213, RZ, R37 ;  /* 0x00000025ffd57221 */ /* 0x000fc20000000000 */
[----:B------:R-:W-:Y:S01]  /*25f0*/  FADD R212, RZ, R38 ;  /* 0x00000026ffd47221 */ /* 0x000fe20000000000 */
[----:B------:R-:W-:-:S01]  /*2600*/  FADD R211, RZ, R39 ;  /* 0x00000027ffd37221 */ /* 0x000fc20000000000 */
[----:B------:R-:W-:Y:S01]  /*2610*/  FADD R210, RZ, R40 ;  /* 0x00000028ffd27221 */ /* 0x000fe20000000000 */
[----:B------:R0:W-:Y:S01]  /*2620*/  STL [R1+0x4], R227 ;  /* 0x000004e301007387 */ /* 0x0001e20000100800 */
        /* <DEDUP_REMOVED lines=93> */
[----:B------:R-:W-:Y:S01]  /*2c00*/  UMOV UR6, URZ ;  /* 0x0000003f00067c82 */ /* 0x000fe20008000000 */
[----:B0-----:R-:W-:-:S05]  /*2c10*/  FADD R227, RZ, R130 ;  /* 0x00000082ffe37221 */ /* 0x001fca0000000000 */
[----:B------:R0:W-:Y:S02]  /*2c20*/  STL [R1+0x20], R227 ;  /* 0x000020e301007387 */ /* 0x0001e40000100800 */
        /* <DEDUP_REMOVED lines=42> */
.L_x_23:
[----:B------:R-:W-:-:S04]  /*2ed0*/  UIADD3 UR18, UR5, 0x1, URZ ;  /* 0x0000000105127890 */ /* 0x000fc8000fffe03f */
[----:B------:R-:W-:-:S04]  /*2ee0*/  UISETP.NE.AND UP0, UPT, UR18, 0x9, UPT ;  /* 0x000000091200788c */ /* 0x000fc8000bf05270 */
[----:B------:R-:W-:Y:S02]  /*2ef0*/  USEL UR8, URZ, 0x1, UP0 ;  /* 0x000000013f087887 */ /* 0x000fe40008000000 */
[----:B------:R-:W-:Y:S02]  /*2f00*/  USEL UR18, UR18, URZ, UP0 ;  /* 0x0000003f12127287 */ /* 0x000fe40008000000 */
[----:B------:R-:W-:-:S06]  /*2f10*/  ULOP3.LUT UR8, UR4, UR8, URZ, 0x3c, !UPT ;  /* 0x0000000804087292 */ /* 0x000fcc000f8e3c3f */
[----:B0-----:R-:W-:Y:S01]  /*2f20*/  IMAD.U32 R227, RZ, RZ, UR8 ;  /* 0x00000008ffe37e24 */ /* 0x001fe2000f8e00ff */
[----:B------:R-:W-:-:S06]  /*2f30*/  UMOV UR8, 0x1 ;  /* 0x0000000100087882 */ /* 0x000fcc0000000000 */
.L_x_18:
[----:B------:R-:W-:-:S04]  /*2f40*/  UISETP.LT.AND UP0, UPT, UR12, 0x1, UPT ;  /* 0x000000010c00788c */ /* 0x000fc8000bf01270 */
[----:B------:R-:W-:-:S04]  /*2f50*/  USEL UR9, UR12, 0x1, UP0 ;  /* 0x000000010c097887 */ /* 0x000fc80008000000 */
[----:B------:R-:W-:-:S04]  /*2f60*/  UIADD3 UR9, UR12, -UR9, URZ ;  /* 0x800000090c097290 */ /* 0x000fc8000fffe03f */
[----:B------:R-:W-:-:S06]  /*2f70*/  UISETP.GE.AND UP0, UPT, UR9, 0x1, UPT ;  /* 0x000000010900788c */ /* 0x000fcc000bf06270 */
[----:B------:R-:W-:-:S13]  /*2f80*/  PLOP3.LUT P1, PT, PT, PT, UP0, 0x80, 0x0 ;  /* 0x000000000000781c */ /* 0x000fda0003f2f008 */
[----:B------:R-:W-:Y:S05]  /*2f90*/  @!P1 BRA `(.L_x_24) ;  /* 0x0000001000949947 */ /* 0x000fea0003800000 */
[----:B------:R-:W-:Y:S01]  /*2fa0*/  IMAD.U32 R228, RZ, RZ, UR9 ;  /* 0x00000009ffe47e24 */ /* 0x000fe2000f8e00ff */
[----:B------:R-:W-:Y:S01]  /*2fb0*/  UMOV UR23, UR5 ;  /* 0x0000000500177c82 */ /* 0x000fe20008000000 */
[----:B------:R-:W-:-:S05]  /*2fc0*/  ULDC UR24, c[0x0][0x50c] ;  /* 0x0001430000187ab9 */ /* 0x000fca0000000800 */
.L_x_32:
[----:B------:R-:W-:-:S06]  /*2fd0*/  UISETP.NE.AND UP0, UPT, UR21, 0x3, UPT ;  /* 0x000000031500788c */ /* 0x000fcc000bf05270 */
[----:B------:R-:W-:-:S13]  /*2fe0*/  PLOP3.LUT P2, PT, PT, PT, UP0, 0x80, 0x0 ;  /* 0x000000000000781c */ /* 0x000fda0003f4f008 */
[----:B01---5:R-:W-:Y:S05]  /*2ff0*/  @!P2 BRA `(.L_x_25) ;  /* 0x000000000004a947 */ /* 0x023fea0003800000 */
[----:B------:R-:W-:Y:S01]  /*3000*/  BPT.TRAP 0x1 ;  /* 0x000000040000795c */ /* 0x000fe20000300000 */
.L_x_25:
[----:B------:R-:W0:Y:S01]  /*3010*/  S2UR UR9, SR_CgaCtaId ;  /* 0x00000000000979c3 */ /* 0x000e220000008800 */
[----:B------:R-:W-:Y:S01]  /*3020*/  UMOV UR14, 0x400 ;  /* 0x00000400000e7882 */ /* 0x000fe20000000000 */
[----:B------:R-:W-:Y:S01]  /*3030*/  SHF.L.U32 R229, R227, 0x1f, RZ ;  /* 0x0000001fe3e57819 */ /* 0x000fe200000006ff */
[----:B0-----:R-:W-:-:S04]  /*3040*/  ULEA UR14, UR9, UR14, 0x18 ;  /* 0x0000000e090e7291 */ /* 0x001fc8000f8ec03f */
[----:B------:R-:W-:-:S09]  /*3050*/  ULEA UR9, UR18, UR14, 0x3 ;  /* 0x0000000e12097291 */ /* 0x000fd2000f8e183f */
[----:B------:R0:W1:Y:S01]  /*3060*/  SYNCS.PHASECHK.TRANS64.TRYWAIT P1, [UR9], R229 ;  /* 0x000000e5ff0075a7 */ /* 0x0000620008020149 */
[----:B------:R-:W-:Y:S05]  /*3070*/  @!P2 BRA `(.L_x_26) ;  /* 0x000000000004a947 */ /* 0x000fea0003800000 */
[----:B------:R-:W-:Y:S01]  /*3080*/  BPT.TRAP 0x1 ;  /* 0x000000040000795c */ /* 0x000fe20000300000 */
.L_x_26:
[----:B-1----:R-:W-:Y:S05]  /*3090*/  @P1 BRA `(.L_x_27) ;  /* 0x0000000000081947 */ /* 0x002fea0003800000 */
[----:B------:R-:W1:Y:S02]  /*30a0*/  SYNCS.PHASECHK.TRANS64.TRYWAIT P1, [UR9], R229 ;  /* 0x000000e5ff0075a7 */ /* 0x000e640008020149 */
[----:B-1----:R-:W-:Y:S05]  /*30b0*/  @!P1 BRA `(.L_x_28) ;  /* 0x000000d400389947 */ /* 0x002fea0003800000 */
.L_x_27:
[----:B------:R-:W-:Y:S01]  /*30c0*/  UIADD3 UR9, UR14, 0x12180, URZ ;  /* 0x000121800e097890 */ /* 0x000fe2000fffe03f */
[----:B------:R-:W-:Y:S01]  /*30d0*/  WARPGROUP.ARRIVE ;  /* 0x00000000000079c5 */ /* 0x000fe20000000000 */
[----:B------:R-:W-:Y:S02]  /*30e0*/  UISETP.NE.AND UP0, UPT, UR7, URZ, UPT ;  /* 0x0000003f0700728c */ /* 0x000fe4000bf05270 */
[----:B------:R-:W-:Y:S02]  /*30f0*/  USHF.R.U32.HI UR9, URZ, 0x4, UR9 ;  /* 0x000000043f097899 */ /* 0x000fe40008011609 */
[----:B------:R-:W-:Y:S02]  /*3100*/  USEL UR8, UR8, URZ, !UP0 ;  /* 0x0000003f08087287 */ /* 0x000fe4000c000000 */
[----:B------:R-:W-:Y:S02]  /*3110*/  ULOP3.LUT UR9, UR9, 0x3fff, URZ, 0xc0, !UPT ;  /* 0x00003fff09097892 */ /* 0x000fe4000f8ec03f */
[----:B------:R-:W-:-:S02]  /*3120*/  ULOP3.LUT UR7, UR15, 0x10000, URZ, 0xfc, !UPT ;  /* 0x000100000f077892 */ /* 0x000fc4000f8efc3f */
[----:B------:R-:W-:Y:S02]  /*3130*/  ULOP3.LUT UR9, UR9, 0x10000, URZ, 0xfc, !UPT ;  /* 0x0001000009097892 */ /* 0x000fe4000f8efc3f */
[----:B------:R-:W-:Y:S02]  /*3140*/  UISETP.NE.U32.AND UP0, UPT, UR8, URZ, UPT ;  /* 0x0000003f0800728c */ /* 0x000fe4000bf05070 */
[----:B------:R-:W-:Y:S02]  /*3150*/  ULEA UR8, UR18, UR7, 0x9 ;  /* 0x0000000712087291 */ /* 0x000fe4000f8e483f */
[----:B------:R-:W-:Y:S01]  /*3160*/  ULEA UR10, UR18, UR9, 0xa ;  /* 0x00000009120a7291 */ /* 0x000fe2000f8e503f */
[----:B------:R-:W-:Y:S02]  /*3170*/  UMOV UR11, 0x80000020 ;  /* 0x80000020000b7882 */ /* 0x000fe40000000000 */
[----:B------:R-:W-:Y:S01]  /*3180*/  UMOV UR9, 0x80000020 ;  /* 0x8000002000097882 */ /* 0x000fe20000000000 */
[----:B------:R-:W-:-:S05]  /*3190*/  UIADD3 UR6, UR6, 0x2, URZ ;  /* 0x0000000206067890 */ /* 0x000fca000fffe03f */
[----:B------:R-:W-:Y:S01]  /*31a0*/  QGMMA.64x256x32.F32.E5M2.E5M2 R24, gdesc[UR8], R24, UP0 ;  /* 0x03e00000081879f3 */ /* 0x000fe2000bf03818 */
[----:B------:R-:W-:Y:S02]  /*31b0*/  UIADD3 UR8, UR8, 0x2, URZ ;  /* 0x0000000208087890 */ /* 0x000fe4000fffe03f */
[----:B------:R-:W-:Y:S01]  /*31c0*/  UIADD3 UR10, UR10, 0x2, URZ ;  /* 0x000000020a0a7890 */ /* 0x000fe2000fffe03f */
[----:B------:R-:W-:Y:S01]  /*31d0*/  UMOV UR9, 0x80000020 ;  /* 0x8000002000097882 */ /* 0x000fe20000000000 */
[----:B------:R-:W-:Y:S01]  /*31e0*/  UMOV UR11, 0x80000020 ;  /* 0x80000020000b7882 */ /* 0x000fe20000000000 */
[----:B------:R-:W-:-:S04]  /*31f0*/  UISETP.NE.AND UP0, UPT, UR6, UR24, UPT ;  /* 0x000000180600728c */ /* 0x000fc8000bf05270 */
[----:B------:R-:W-:-:S06]  /*3200*/  USEL UR7, URZ, 0x1, UP0 ;  /* 0x000000013f077887 */ /* 0x000fcc0008000000 */
[----:B------:R-:W-:-:S12]  /*3210*/  ISETP.NE.AND P1, PT, RZ, UR7, PT ;  /* 0x00000007ff007c0c */ /* 0x000fd8000bf25270 */
[----:B------:R-:W-:Y:S03]  /*3220*/  QGMMA.64x256x32.F32.E5M2.E5M2 R24, gdesc[UR8], R24, gsb0 ;  /* 0x03e00000081879f3 */ /* 0x000fe60008003818 */
[----:B------:R-:W-:Y:S02]  /*3230*/  WARPGROUP.DEPBAR.LE gsb0, 0x1 ;  /* 0x00008000000079c5 */ /* 0x000fe40000010100 */
[----:B------:R-:W-:Y:S05]  /*3240*/  @!P1 BRA `(.L_x_29) ;  /* 0x0000000c00809947 */ /* 0x000fea0003800000 */
[----:B------:R-:W-:Y:S02]  /*3250*/  WARPGROUP.DEPBAR.LE gsb0, 0x0 ;  /* 0x00008000000079c5 */ /* 0x000fe40000010000 */
[----:B------:R-:W-:-:S01]  /*3260*/  FADD R226, R24, R226 ;  /* 0x000000e218e27221 */ /* 0x000fc20000000000 */
[----:B------:R-:W-:Y:S01]  /*3270*/  FADD R225, R25, R225 ;  /* 0x000000e119e17221 */ /* 0x000fe20000000000 */
[----:B------:R1:W-:Y:S01]  /*3280*/  STL [R1+0x8c], R227 ;  /* 0x00008ce301007387 */ /* 0x0003e20000100800 */
[----:B------:R-:W-:-:S01]  /*3290*/  FADD R224, R26, R224 ;  /* 0x000000e01ae07221 */ /* 0x000fc20000000000 */
[----:B------:R-:W-:Y:S01]  /*32a0*/  FADD R223, R27, R223 ;  /* 0x000000df1bdf7221 */ /* 0x000fe20000000000 */
[----:B------:R-:W-:-:S01]  /*32b0*/  FADD R222, R28, R222 ;  /* 0x000000de1cde7221 */ /* 0x000fc20000000000 */
[----:B------:R-:W-:Y:S01]  /*32c0*/  FADD R221, R29, R221 ;  /* 0x000000dd1ddd7221 */ /* 0x000fe20000000000 */
[----:B-1----:R-:W3:Y:S04]  /*32d0*/  LDL.LU R227, [R1+0x30] ;  /* 0x0000300001e37983 */ /* 0x002ee80000300800 */
[----:B------:R1:W-:Y:S01]  /*32e0*/  STL [R1+0x90], R226 ;  /* 0x000090e201007387 */ /* 0x0003e20000100800 */
[----:B------:R-:W-:-:S01]  /*32f0*/  FADD R220, R30, R220 ;  /* 0x000000dc1edc7221 */ /* 0x000fc20000000000 */
[----:B------:R-:W-:-:S02]  /*3300*/  FADD R219, R31, R219 ;  /* 0x000000db1fdb7221 */ /* 0x000fc40000000000 */
[----:B-1----:R-:W4:Y:S04]  /*3310*/  LDL.LU R226, [R1+0x2c] ;  /* 0x00002c0001e27983 */ /* 0x002f280000300800 */
[----:B------:R1:W-:Y:S01]  /*3320*/  STL [R1+0x94], R225 ;  /* 0x000094e101007387 */ /* 0x0003e20000100800 */
[----:B------:R-:W-:-:S03]  /*3330*/  FADD R218, R32, R218 ;  /* 0x000000da20da7221 */ /* 0x000fc60000000000 */
[----:B-1----:R-:W2:Y:S04]  /*3340*/  LDL.LU R225, [R1+0x28] ;  /* 0x0000280001e17983 */ /* 0x002ea80000300800 */
        /* <DEDUP_REMOVED lines=9> */
[----:B------:R1:W-:Y:S04]  /*33e0*/  STL [R1+0xa4], R221 ;  /* 0x0000a4dd01007387 */ /* 0x0003e80000100800 */
        /* <DEDUP_REMOVED lines=12> */
[----:B-1----:R-:W2:Y:S01]  /*34b0*/  LDL.LU R215, [R1] ;  /* 0x0000000001d77983 */ /* 0x002ea20000300800 */
[----:B------:R-:W-:-:S01]  /*34c0*/  FADD R214, R36, R214 ;  /* 0x000000d624d67221 */ /* 0x000fc20000000000 */
[----:B------:R-:W-:Y:S01]  /*34d0*/  FADD R213, R37, R213 ;  /* 0x000000d525d57221 */ /* 0x000fe20000000000 */
[----:B------:R-:W-:-:S01]  /*34e0*/  FADD R212, R38, R212 ;  /* 0x000000d426d47221 */ /* 0x000fc20000000000 */
[----:B------:R-:W-:Y:S01]  /*34f0*/  FADD R211, R39, R211 ;  /* 0x000000d327d37221 */ /* 0x000fe20000000000 */
[----:B------:R-:W-:-:S01]  /*3500*/  FADD R210, R40, R210 ;  /* 0x000000d228d27221 */ /* 0x000fc20000000000 */
[----:B------:R-:W-:Y:S01]  /*3510*/  STL [R1+0xc0], R214 ;  /* 0x0000c0d601007387 */ /* 0x000fe20000100800 */
        /* <DEDUP_REMOVED lines=11> */
[----:B------:R1:W-:Y:S01]  /*35d0*/  STL [R1+0xcc], R211 ;  /* 0x0000ccd301007387 */ /* 0x0003e20000100800 */
[----:B------:R-:W-:-:S01]  /*35e0*/  FADD R200, R50, R200 ;  /* 0x000000c832c87221 */ /* 0x000fc20000000000 */
[----:B------:R-:W-:Y:S01]  /*35f0*/  FADD R199, R51, R199 ;  /* 0x000000c733c77221 */ /* 0x000fe20000000000 */
        /* <DEDUP_REMOVED lines=69> */
[----:B-----5:R-:W-:Y:S01]  /*3a50*/  FADD R0, R121, R0 ;  /* 0x0000000079007221 */ /* 0x020fe20000000000 */
[----:B---3--:R-:W-:-:S01]  /*3a60*/  FADD R227, R134, R227 ;  /* 0x000000e386e37221 */ /* 0x008fc20000000000 */
[----:B----4-:R-:W-:Y:S01]  /*3a70*/  FADD R226, R133, R226 ;  /* 0x000000e285e27221 */ /* 0x010fe20000000000 */
[----:B--2---:R-:W-:-:S01]  /*3a80*/  FADD R225, R132, R225 ;  /* 0x000000e184e17221 */ /* 0x004fc20000000000 */
        /* <DEDUP_REMOVED lines=9> */
[----:B------:R-:W-:-:S05]  /*3b20*/  FADD R215, R122, R215 ;  /* 0x000000d77ad77221 */ /* 0x000fca0000000000 */
[----:B------:R2:W-:Y:S04]  /*3b30*/  STL [R1], R215 ;  /* 0x000000d701007387 */ /* 0x0005e80000100800 */
[----:B------:R3:W-:Y:S04]  /*3b40*/  STL [R1+0x4], R216 ;  /* 0x000004d801007387 */ /* 0x0007e80000100800 */
        /* <DEDUP_REMOVED lines=8> */
[----:B-1----:R-:W4:Y:S04]  /*3bd0*/  LDL.LU R211, [R1+0x34] ;  /* 0x0000340001d37983 */ /* 0x002f280000300800 */
[----:B------:R1:W-:Y:S04]  /*3be0*/  STL [R1+0x28], R225 ;  /* 0x000028e101007387 */ /* 0x0003e80000100800 */
[----:B------:R-:W4:Y:S04]  /*3bf0*/  LDL.LU R212, [R1+0x38] ;  /* 0x0000380001d47983 */ /* 0x000f280000300800 */
[----:B------:R1:W-:Y:S04]  /*3c00*/  STL [R1+0x2c], R226 ;  /* 0x00002ce201007387 */ /* 0x0003e80000100800 */
[----:B------:R-:W4:Y:S04]  /*3c10*/  LDL.LU R213, [R1+0x3c] ;  /* 0x00003c0001d57983 */ /* 0x000f280000300800 */
[----:B------:R1:W-:Y:S04]  /*3c20*/  STL [R1+0x30], R227 ;  /* 0x000030e301007387 */ /* 0x0003e80000100800 */
[----:B------:R-:W4:Y:S04]  /*3c30*/  LDL.LU R214, [R1+0x40] ;  /* 0x0000400001d67983 */ /* 0x000f280000300800 */
[----:B--2---:R-:W2:Y:S04]  /*3c40*/  LDL.LU R215, [R1+0x44] ;  /* 0x0000440001d77983 */ /* 0x004ea80000300800 */
[----:B---3--:R-:W3:Y:S04]  /*3c50*/  LDL.LU R216, [R1+0x48] ;  /* 0x0000480001d87983 */ /* 0x008ee80000300800 */
[----:B----4-:R-:W4:Y:S04]  /*3c60*/  LDL.LU R217, [R1+0x4c] ;  /* 0x00004c0001d97983 */ /* 0x010f280000300800 */
[----:B0-----:R-:W4:Y:S04]  /*3c70*/  LDL.LU R218, [R1+0x50] ;  /* 0x0000500001da7983 */ /* 0x001f280000300800 */
[----:B------:R-:W4:Y:S04]  /*3c80*/  LDL.LU R219, [R1+0x54] ;  /* 0x0000540001db7983 */ /* 0x000f280000300800 */
[----:B------:R-:W4:Y:S04]  /*3c90*/  LDL.LU R220, [R1+0x58] ;  /* 0x0000580001dc7983 */ /* 0x000f280000300800 */
[----:B------:R-:W4:Y:S04]  /*3ca0*/  LDL.LU R221, [R1+0x5c] ;  /* 0x00005c0001dd7983 */ /* 0x000f280000300800 */
[----:B------:R-:W4:Y:S04]  /*3cb0*/  LDL.LU R222, [R1+0x60] ;  /* 0x0000600001de7983 */ /* 0x000f280000300800 */
[----:B------:R-:W4:Y:S04]  /*3cc0*/  LDL.LU R223, [R1+0x64] ;  /* 0x0000640001df7983 */ /* 0x000f280000300800 */
[----:B------:R-:W4:Y:S04]  /*3cd0*/  LDL.LU R224, [R1+0x68] ;  /* 0x0000680001e07983 */ /* 0x000f280000300800 */
[----:B-1----:R-:W4:Y:S04]  /*3ce0*/  LDL.LU R225, [R1+0x6c] ;  /* 0x00006c0001e17983 */ /* 0x002f280000300800 */
[----:B------:R-:W4:Y:S04]  /*3cf0*/  LDL.LU R226, [R1+0x70] ;  /* 0x0000700001e27983 */ /* 0x000f280000300800 */
[----:B------:R-:W4:Y:S01]  /*3d00*/  LDL.LU R227, [R1+0x74] ;  /* 0x0000740001e37983 */ /* 0x000f220000300800 */
[----:B------:R-:W-:-:S05]  /*3d10*/  FADD R211, R135, R211 ;  /* 0x000000d387d37221 */ /* 0x000fca0000000000 */
[----:B------:R0:W-:Y:S01]  /*3d20*/  STL [R1+0x34], R211 ;  /* 0x000034d301007387 */ /* 0x0001e20000100800 */
[----:B------:R-:W-:-:S03]  /*3d30*/  FADD R212, R136, R212 ;  /* 0x000000d488d47221 */ /* 0x000fc60000000000 */
[----:B0-----:R1:W5:Y:S01]  /*3d40*/  LDL.LU R211, [R1+0xcc] ;  /* 0x0000cc0001d37983 */ /* 0x0013620000300800 */
[----:B------:R-:W-:-:S03]  /*3d50*/  FADD R213, R137, R213 ;  /* 0x000000d589d57221 */ /* 0x000fc60000000000 */
[----:B------:R0:W-:Y:S01]  /*3d60*/  STL [R1+0x38], R212 ;  /* 0x000038d401007387 */ /* 0x0001e20000100800 */
[----:B------:R-:W-:-:S01]  /*3d70*/  FADD R214, R138, R214 ;  /* 0x000000d68ad67221 */ /* 0x000fc20000000000 */
[----:B--2---:R-:W-:Y:S02]  /*3d80*/  FADD R215, R139, R215 ;  /* 0x000000d78bd77221 */ /* 0x004fe40000000000 */
[----:B0-----:R1:W5:Y:S01]  /*3d90*/  LDL.LU R212, [R1+0xc8] ;  /* 0x0000c80001d47983 */ /* 0x0013620000300800 */
[----:B---3--:R-:W-:-:S03]  /*3da0*/  FADD R216, R140, R216 ;  /* 0x000000d88cd87221 */ /* 0x008fc60000000000 */
[----:B------:R0:W-:Y:S01]  /*3db0*/  STL [R1+0x3c], R213 ;  /* 0x00003cd501007387 */ /* 0x0001e20000100800 */
[----:B----4-:R-:W-:-:S03]  /*3dc0*/  FADD R217, R141, R217 ;  /* 0x000000d98dd97221 */ /* 0x010fc60000000000 */
[----:B0-----:R1:W5:Y:S01]  /*3dd0*/  LDL.LU R213, [R1+0xc4] ;  /* 0x0000c40001d57983 */ /* 0x0013620000300800 */
[----:B------:R-:W-:-:S03]  /*3de0*/  FADD R218, R142, R218 ;  /* 0x000000da8eda7221 */ /* 0x000fc60000000000 */
[----:B------:R0:W-:Y:S01]  /*3df0*/  STL [R1+0x40], R214 ;  /* 0x000040d601007387 */ /* 0x0001e20000100800 */
[----:B------:R-:W-:-:S01]  /*3e00*/  FADD R219, R143, R219 ;  /* 0x000000db8fdb7221 */ /* 0x000fc20000000000 */
[----:B------:R-:W-:Y:S02]  /*3e10*/  FADD R220, R144, R220 ;  /* 0x000000dc90dc7221 */ /* 0x000fe40000000000 */
[----:B0-----:R1:W5:Y:S04]  /*3e20*/  LDL.LU R214, [R1+0xc0] ;  /* 0x0000c00001d67983 */ /* 0x0013680000300800 */
[----:B------:R0:W-:Y:S01]  /*3e30*/  STL [R1+0x44], R215 ;  /* 0x000044d701007387 */ /* 0x0001e20000100800 */
[----:B------:R-:W-:-:S01]  /*3e40*/  FADD R221, R145, R221 ;  /* 0x000000dd91dd7221 */ /* 0x000fc20000000000 */
[----:B------:R-:W-:-:S02]  /*3e50*/  FADD R222, R146, R222 ;  /* 0x000000de92de7221 */ /* 0x000fc40000000000 */
[----:B0-----:R1:W5:Y:S04]  /*3e60*/  LDL.LU R215, [R1+0xbc] ;  /* 0x0000bc0001d77983 */ /* 0x0013680000300800 */
[----:B------:R0:W-:Y:S01]  /*3e70*/  STL [R1+0x48], R216 ;  /* 0x000048d801007387 */ /* 0x0001e20000100800 */
[----:B------:R-:W-:-:S03]  /*3e80*/  FADD R223, R147, R223 ;  /* 0x000000df93df7221 */ /* 0x000fc60000000000 */
        /* <DEDUP_REMOVED lines=13> */
[----:B------:R0:W-:Y:S04]  /*3f60*/  STL [R1+0x5c], R221 ;  /* 0x00005cdd01007387 */ /* 0x0001e80000100800 */
        /* <DEDUP_REMOVED lines=12> */
[----:B0-----:R1:W5:Y:S01]  /*4030*/  LDL.LU R227, [R1+0x8c] ;  /* 0x00008c0001e37983 */ /* 0x0013620000300800 */
[----:B------:R-:W-:-:S05]  /*4040*/  UMOV UR6, URZ ;  /* 0x0000003f00067c82 */ /* 0x000fca0008000000 */
.L_x_29:
[----:B------:R-:W-:Y:S05]  /*4050*/  @!P2 BRA `(.L_x_30) ;  /* 0x000000000004a947 */ /* 0x000fea0003800000 */
[----:B------:R-:W-:Y:S01]  /*4060*/  BPT.TRAP 0x1 ;  /* 0x000000040000795c */ /* 0x000fe20000300000 */
.L_x_30:
[----:B-----5:R3:W-:Y:S04]  /*4070*/  STL [R1+0x8c], R0 ;  /* 0x00008c0001007387 */ /* 0x0207e80000100800 */
[----:B---3--:R-:W3:Y:S01]  /*4080*/  LDL R0, [R1+0x78] ;  /* 0x0000780001007983 */ /* 0x008ee20000100800 */
[----:B0-----:R-:W-:-:S05]  /*4090*/  IMAD.U32 R229, RZ, RZ, UR23 ;  /* 0x00000017ffe57e24 */ /* 0x001fca000f8e00ff */
[----:B------:R-:W-:-:S05]  /*40a0*/  @P0 LEA R229, R229, UR14, 0x3 ;  /* 0x0000000ee5e50c11 */ /* 0x000fca000f8e18ff */
[----:B------:R-:W-:Y:S01]  /*40b0*/  @P0 VIADD R229, R229, 0x48 ;  /* 0x00000048e5e50836 */ /* 0x000fe20000000000 */
[----:B------:R-:W-:-:S06]  /*40c0*/  UISETP.GT.U32.AND UP0, UPT, UR13, 0x1, UPT ;  /* 0x000000010d00788c */ /* 0x000fcc000bf04070 */
[----:B------:R-:W-:Y:S02]  /*40d0*/  PLOP3.LUT P1, PT, PT, PT, UP0, 0x80, 0x0 ;  /* 0x000000000000781c */ /* 0x000fe40003f2f008 */
[----:B---3--:R-:W-:Y:S02]  /*40e0*/  @P0 PRMT R229, R0, 0x654, R229 ;  /* 0x0000065400e50816 */ /* 0x008fe400000000e5 */
[----:B------:R0:W5:Y:S02]  /*40f0*/  LDL.LU R0, [R1+0x8c] ;  /* 0x00008c0001007983 */ /* 0x0001640000300800 */
[----:B------:R0:W-:Y:S07]  /*4100*/  @P0 SYNCS.ARRIVE.TRANS64.RED.A1T0 RZ, [R229+URZ], RZ ;  /* 0x000000ffe5ff09a7 */ /* 0x0001ee000810043f */
[----:B------:R-:W-:Y:S05]  /*4110*/  @P1 BRA `(.L_x_31) ;  /* 0x0000000000041947 */ /* 0x000fea0003800000 */
[----:B------:R-:W-:Y:S01]  /*4120*/  BPT.TRAP 0x1 ;  /* 0x000000040000795c */ /* 0x000fe20000300000 */
.L_x_31:
[----:B------:R-:W-:Y:S01]  /*4130*/  UIADD3 UR18, UR18, 0x1, URZ ;  /* 0x0000000112127890 */ /* 0x000fe2000fffe03f */
[C---:B------:R-:W-:Y:S01]  /*4140*/  ISETP.GT.AND P1, PT, R228.reuse, 0x1, PT ;  /* 0x00000001e400780c */ /* 0x040fe20003f24270 */
[----:B------:R-:W-:Y:S01]  /*4150*/  UIADD3 UR23, UR23, 0x1, URZ ;  /* 0x0000000117177890 */ /* 0x000fe2000fffe03f */
[----:B------:R-:W-:Y:S01]  /*4160*/  VIADD R228, R228, 0xffffffff ;  /* 0xffffffffe4e47836 */ /* 0x000fe20000000000 */
[----:B------:R-:W-:Y:S02]  /*4170*/  UISETP.NE.AND UP0, UPT, UR18, 0x9, UPT ;  /* 0x000000091200788c */ /* 0x000fe4000bf05270 */
[----:B------:R-:W-:Y:S02]  /*4180*/  UISETP.NE.AND UP1, UPT, UR23, 0x9, UPT ;  /* 0x000000091700788c */ /* 0x000fe4000bf25270 */
[----:B------:R-:W-:Y:S02]  /*4190*/  USEL UR8, URZ, 0x1, UP0 ;  /* 0x000000013f087887 */ /* 0x000fe40008000000 */
[----:B------:R-:W-:-:S02]  /*41a0*/  USEL UR18, UR18, URZ, UP0 ;  /* 0x0000003f12127287 */ /* 0x000fc40008000000 */
[----:B------:R-:W-:Y:S02]  /*41b0*/  USEL UR23, UR23, URZ, UP1 ;  /* 0x0000003f17177287 */ /* 0x000fe40008800000 */
[----:B------:R-:W-:Y:S01]  /*41c0*/  LOP3.LUT R227, R227, UR8, RZ, 0x3c, !PT ;  /* 0x00000008e3e37c12 */ /* 0x000fe2000f8e3cff */
[----:B------:R-:W-:Y:S01]  /*41d0*/  UMOV UR8, 0x1 ;  /* 0x0000000100087882 */ /* 0x000fe20000000000 */
[----:B------:R-:W-:Y:S08]  /*41e0*/  @P1 BRA `(.L_x_32) ;  /* 0xffffffec00781947 */ /* 0x000ff0000383ffff */
.L_x_24:
[----:B------:R-:W-:-:S04]  /*41f0*/  UISETP.NE.AND UP0, UPT, UR6, URZ, UPT ;  /* 0x0000003f0600728c */ /* 0x000fc8000bf05270 */
[----:B------:R-:W-:-:S06]  /*4200*/  USEL UR6, URZ, 0x1, !UP0 ;  /* 0x000000013f067887 */ /* 0x000fcc000c000000 */
[----:B------:R-:W-:-:S13]  /*4210*/  ISETP.NE.AND P1, PT, RZ, UR6, PT ;  /* 0x00000006ff007c0c */ /* 0x000fda000bf25270 */
[----:B------:R-:W-:Y:S05]  /*4220*/  @!P1 BRA `(.L_x_33) ;  /* 0x0000000c00dc9947 */ /* 0x000fea0003800000 */
[----:B------:R-:W3:Y:S04]  /*4230*/  LDL.LU R227, [R1+0x74] ;  /* 0x0000740001e37983 */ /* 0x000ee80000300800 */
[----:B---3--:R3:W-:Y:S04]  /*4240*/  STL [R1+0x8c], R227 ;  /* 0x00008ce301007387 */ /* 0x0087e80000100800 */
[----:B---3--:R-:W3:Y:S04]  /*4250*/  LDL.LU R227, [R1+0x70] ;  /* 0x0000700001e37983 */ /* 0x008ee80000300800 */
        /* <DEDUP_REMOVED lines=55> */
[----:B---3--:R-:W3:Y:S01]  /*45d0*/  LDL.LU R227, [R1] ;  /* 0x0000000001e37983 */ /* 0x008ee20000300800 */
[----:B------:R-:W-:-:S02]  /*45e0*/  WARPGROUP.DEPBAR.LE gsb0, 0x0 ;  /* 0x00008000000079c5 */ /* 0x000fc40000010000 */
[----:B------:R-:W-:Y:S01]  /*45f0*/  FADD R226, R24, R226 ;  /* 0x000000e218e27221 */ /* 0x000fe20000000000 */
        /* <DEDUP_REMOVED lines=96> */
[----:B-----5:R-:W-:Y:S01]  /*4c00*/  FADD R0, R121, R0 ;  /* 0x0000000079007221 */ /* 0x020fe20000000000 */
[----:B---3--:R-:W-:-:S05]  /*4c10*/  FADD R227, R122, R227 ;  /* 0x000000e37ae37221 */ /* 0x008fca0000000000 */
[----:B------:R3:W-:Y:S04]  /*4c20*/  STL [R1], R227 ;  /* 0x000000e301007387 */ /* 0x0007e80000100800 */
[----:B---3--:R-:W3:Y:S02]  /*4c30*/  LDL.LU R227, [R1+0xfc] ;  /* 0x0000fc0001e37983 */ /* 0x008ee40000300800 */
[----:B---3--:R-:W-:-:S05]  /*4c40*/  FADD R227, R123, R227 ;  /* 0x000000e37be37221 */ /* 0x008fca0000000000 */
[----:B------:R3:W-:Y:S04]  /*4c50*/  STL [R1+0x4], R227 ;  /* 0x000004e301007387 */ /* 0x0007e80000100800 */
        /* <DEDUP_REMOVED lines=83> */
[----:B------:R3:W-:Y:S02]  /*5190*/  STL [R1+0x74], R227 ;  /* 0x000074e301007387 */ /* 0x0007e40000100800 */
.L_x_33:
[----:B------:R-:W-:Y:S02]  /*51a0*/  WARPGROUP.DEPBAR.LE gsb0, 0x0 ;  /* 0x00008000000079c5 */ /* 0x000fe40000010000 */
[----:B------:R-:W4:Y:S02]  /*51b0*/  LDC R24, c[0x0][0x28c] ;  /* 0x0000a300ff187b82 */ /* 0x000f240000000800 */
[----:B----4-:R-:W-:-:S13]  /*51c0*/  ISETP.GE.AND P1, PT, R24, 0x1, PT ;  /* 0x000000011800780c */ /* 0x010fda0003f26270 */
[----:B------:R-:W-:Y:S05]  /*51d0*/  @!P1 BRA `(.L_x_34) ;  /* 0x00000000005c9947 */ /* 0x000fea0003800000 */
[----:B------:R-:W-:-:S06]  /*51e0*/  UISETP.NE.AND UP0, UPT, UR21, 0x3, UPT ;  /* 0x000000031500788c */ /* 0x000fcc000bf05270 */
[----:B------:R-:W-:-:S13]  /*51f0*/  PLOP3.LUT P1, PT, PT, PT, UP0, 0x80, 0x0 ;  /* 0x000000000000781c */ /* 0x000fda0003f2f008 */
[----:B------:R-:W-:Y:S05]  /*5200*/  @!P1 BRA `(.L_x_35) ;  /* 0x0000000000049947 */ /* 0x000fea0003800000 */
[----:B------:R-:W-:Y:S01]  /*5210*/  BPT.TRAP 0x1 ;  /* 0x000000040000795c */ /* 0x000fe20000300000 */
.L_x_35:
[----:B------:R-:W-:Y:S04]  /*5220*/  BSSY B0, `(.L_x_36) ;  /* 0x000000e000007945 */ /* 0x000fe80003800000 */
[----:B------:R-:W-:Y:S05]  /*5230*/  @!P0 BRA `(.L_x_37) ;  /* 0x0000000000308947 */ /* 0x000fea0003800000 */
[----:B---3--:R-:W3:Y:S01]  /*5240*/  LDL R227, [R1+0x78] ;  /* 0x0000780001e37983 */ /* 0x008ee20000100800 */
[----:B------:R-:W-:-:S04]  /*5250*/  UISETP.LT.AND UP0, UPT, UR12, 0x1, UPT ;  /* 0x000000010c00788c */ /* 0x000fc8000bf01270 */
[----:B------:R-:W-:-:S04]  /*5260*/  USEL UR8, UR12, 0x1, UP0 ;  /* 0x000000010c087887 */ /* 0x000fc80008000000 */
[----:B------:R-:W-:-:S04]  /*5270*/  UIADD3 UR8, UR5, UR12, -UR8 ;  /* 0x0000000c05087290 */ /* 0x000fc8000fffe808 */
[----:B------:R-:W-:-:S04]  /*5280*/  UIMAD.WIDE.U32 UR6, UR8, 0x38e38e39, URZ ;  /* 0x38e38e39080678a5 */ /* 0x000fc8000f8e003f */
[----:B------:R-:W-:-:S04]  /*5290*/  USHF.R.U32.HI UR6, URZ, 0x1, UR7 ;  /* 0x000000013f067899 */ /* 0x000fc80008011607 */
[----:B------:R-:W-:-:S04]  /*52a0*/  UIMAD UR8, UR6, -0x9, UR8 ;  /* 0xfffffff7060878a4 */ /* 0x000fc8000f8e0208 */
[----:B------:R-:W-:-:S04]  /*52b0*/  ULEA UR8, UR8, UR14, 0x3 ;  /* 0x0000000e08087291 */ /* 0x000fc8000f8e183f */
[----:B------:R-:W-:-:S06]  /*52c0*/  UIADD3 UR8, UR8, 0x48, URZ ;  /* 0x0000004808087890 */ /* 0x000fcc000fffe03f */
[----:B------:R-:W-:-:S05]  /*52d0*/  IMAD.U32 R24, RZ, RZ, UR8 ;  /* 0x00000008ff187e24 */ /* 0x000fca000f8e00ff */
[----:B---3--:R-:W-:-:S04]  /*52e0*/  PRMT R24, R227, 0x654, R24 ;  /* 0x00000654e3187816 */ /* 0x008fc80000000018 */
[----:B------:R4:W-:Y:S03]  /*52f0*/  SYNCS.ARRIVE.TRANS64.RED.A1T0 RZ, [R24+URZ], RZ ;  /* 0x000000ff18ff79a7 */ /* 0x0009e6000810043f */
.L_x_37:
[----:B------:R-:W-:Y:S05]  /*5300*/  BSYNC B0 ;  /* 0x0000000000007941 */ /* 0x000fea0003800000 */
.L_x_36:
[----:B------:R-:W-:-:S06]  /*5310*/  UISETP.GT.U32.AND UP0, UPT, UR13, 0x1, UPT ;  /* 0x000000010d00788c */ /* 0x000fcc000bf04070 */
[----:B------:R-:W-:-:S13]  /*5320*/  PLOP3.LUT P1, PT, PT, PT, UP0, 0x80, 0x0 ;  /* 0x000000000000781c */ /* 0x000fda0003f2f008 */
[----:B------:R-:W-:Y:S05]  /*5330*/  @P1 BRA `(.L_x_34) ;  /* 0x0000000000041947 */ /* 0x000fea0003800000 */
[----:B------:R-:W-:Y:S01]  /*5340*/  BPT.TRAP 0x1 ;  /* 0x000000040000795c */ /* 0x000fe20000300000 */
.L_x_34:
[----:B------:R0:W-:Y:S01]  /*5350*/  STL [R1+0x90], R2 ;  /* 0x0000900201007387 */ /* 0x0001e20000100800 */
[----:B------:R-:W1:Y:S01]  /*5360*/  LDC R28, c[0x0][0x288] ;  /* 0x0000a200ff1c7b82 */ /* 0x000e620000000800 */
[----:B------:R-:W-:Y:S02]  /*5370*/  UIADD3 UR9, UR12, UR5, URZ ;  /* 0x000000050c097290 */ /* 0x000fe4000fffe03f */
[----:B-----5:R2:W-:Y:S01]  /*5380*/  STL [R1+0x8c], R0 ;  /* 0x00008c0001007387 */ /* 0x0205e20000100800 */
[----:B------:R-:W-:Y:S01]  /*5390*/  USHF.R.S32.HI UR10, URZ, 0x1f, UR22 ;  /* 0x0000001f3f0a7899 */ /* 0x000fe20008011416 */
[----:B------:R-:W-:Y:S01]  /*53a0*/  ULDC.64 UR14, c[0x0][0x5d0] ;  /* 0x00017400000e7ab9 */ /* 0x000fe20000000a00 */
[----:B------:R-:W-:Y:S01]  /*53b0*/  ULDC UR11, c[0x0][0x284] ;  /* 0x0000a100000b7ab9 */ /* 0x000fe20000000800 */
[----:B0-----:R-:W4:Y:S01]  /*53c0*/  S2R R2, SR_TID.X ;  /* 0x0000000000027919 */ /* 0x001f220000002100 */
[----:B--2---:R-:W2:Y:S04]  /*53d0*/  LDL.LU R0, [R1+0x84] ;  /* 0x0000840001007983 */ /* 0x004ea80000300800 */
[----:B---3--:R-:W3:Y:S01]  /*53e0*/  LDL.LU R227, [R1+0x88] ;  /* 0x0000880001e37983 */ /* 0x008ee20000300800 */
[----:B------:R-:W-:-:S02]  /*53f0*/  UISETP.GT.U32.AND UP0, UPT, UR9, 0x8, UPT ;  /* 0x000000080900788c */ /* 0x000fc4000bf04070 */
[----:B------:R-:W-:Y:S01]  /*5400*/  UISETP.GE.U32.AND UP1, UPT, UR12, 0x9, UPT ;  /* 0x000000090c00788c */ /* 0x000fe2000bf26070 */
[--C-:B----4-:R-:W-:Y:S02]  /*5410*/  SHF.R.U32.HI R24, RZ, 0x2, R2.reuse ;  /* 0x00000002ff187819 */ /* 0x110fe40000011602 */
[----:B------:R-:W-:Y:S02]  /*5420*/  LOP3.LUT R26, R2, 0x60, RZ, 0xc0, !PT ;  /* 0x00000060021a7812 */ /* 0x000fe400078ec0ff */
[----:B------:R-:W-:Y:S02]  /*5430*/  SHF.R.U32.HI R27, RZ, 0x7, R2 ;  /* 0x00000007ff1b7819 */ /* 0x000fe40000011602 */
[----:B------:R-:W-:Y:S02]  /*5440*/  LOP3.LUT R25, R24, 0x7, RZ, 0xc0, !PT ;  /* 0x0000000718197812 */ /* 0x000fe400078ec0ff */
[----:B------:R-:W-:Y:S02]  /*5450*/  SHF.R.U32.HI R26, RZ, 0x1, R26 ;  /* 0x00000001ff1a7819 */ /* 0x000fe4000001161a */
[----:B------:R-:W-:-:S02]  /*5460*/  LOP3.LUT R24, R27, 0x1, RZ, 0xc0, !PT ;  /* 0x000000011b187812 */ /* 0x000fc400078ec0ff */
[----:B------:R-:W-:-:S03]  /*5470*/  IADD3 R29, RZ, -R26, -R25 ;  /* 0x8000001aff1d7210 */ /* 0x000fc60007ffe819 */
[C---:B------:R-:W-:Y:S02]  /*5480*/  IMAD.SHL.U32 R30, R24.reuse, 0x40, RZ ;  /* 0x00000040181e7824 */ /* 0x040fe400078e00ff */
[----:B------:R-:W-:Y:S02]  /*5490*/  IMAD R29, R24, -0x40, R29 ;  /* 0xffffffc0181d7824 */ /* 0x000fe400078e021d */
[----:B------:R-:W-:Y:S02]  /*54a0*/  IMAD.SHL.U32 R24, R2, 0x2, RZ ;  /* 0x0000000202187824 */ /* 0x000fe400078e00ff */
[----:B--2---:R-:W-:-:S03]  /*54b0*/  IMAD.SHL.U32 R35, R0, 0x100, RZ ;  /* 0x0000010000237824 */ /* 0x004fc600078e00ff */
[----:B------:R-:W-:Y:S02]  /*54c0*/  LOP3.LUT R32, R24, 0x6, RZ, 0xc0, !PT ;  /* 0x0000000618207812 */ /* 0x000fe400078ec0ff */
[----:B------:R-:W-:Y:S02]  /*54d0*/  LOP3.LUT R24, R2, 0x3, RZ, 0xc0, !PT ;  /* 0x0000000302187812 */ /* 0x000fe400078ec0ff */
[----:B------:R0:W5:Y:S01]  /*54e0*/  LDL.LU R2, [R1+0x90] ;  /* 0x0000900001027983 */ /* 0x0001620000300800 */
[----:B------:R-:W-:Y:S01]  /*54f0*/  PRMT R32, R32, 0x6540, R0 ;  /* 0x0000654020207816 */ /* 0x000fe20000000000 */
[----:B------:R-:W-:Y:S01]  /*5500*/  UIMAD UR5, UR10, UR14, URZ ;  /* 0x0000000e0a0572a4 */ /* 0x000fe2000f8e023f */
[----:B------:R-:W-:Y:S01]  /*5510*/  LOP3.LUT R27, R30, 0x40, R25, 0xe2, !PT ;  /* 0x000000401e1b7812 */ /* 0x000fe200078ee219 */
[----:B------:R0:W5:Y:S01]  /*5520*/  LDL.LU R0, [R1+0x8c] ;  /* 0x00008c0001007983 */ /* 0x0001620000300800 */
[----:B-1----:R-:W-:Y:S01]  /*5530*/  IMAD R34, R24, -0x2, R28 ;  /* 0xfffffffe18227824 */ /* 0x002fe200078e021c */
[----:B------:R-:W-:Y:S01]  /*5540*/  ISETP.GE.AND P1, PT, R35, R28, PT ;  /* 0x0000001c2300720c */ /* 0x000fe20003f26270 */
[----:B---3--:R-:W-:Y:S01]  /*5550*/  IMAD.SHL.U32 R28, R227, 0x80, RZ ;  /* 0x00000080e31c7824 */ /* 0x008fe200078e00ff */
[----:B------:R-:W-:Y:S01]  /*5560*/  UISETP.LT.U32.AND UP0, UPT, UR12, 0x9, UP0 ;  /* 0x000000090c00788c */ /* 0x000fe20008701070 */
[----:B------:R-:W-:-:S03]  /*5570*/  SHF.R.S32.HI R33, RZ, 0x1f, R32 ;  /* 0x0000001fff217819 */ /* 0x000fc60000011420 */
[C---:B------:R-:W-:Y:S01]  /*5580*/  ISETP.GE.OR P1, PT, R28.reuse, UR11, P1 ;  /* 0x0000000b1c007c0c */ /* 0x040fe20008f26670 */
[----:B------:R-:W-:Y:S01]  /*5590*/  UIMAD UR8, UR22, UR15, UR5 ;  /* 0x0000000f160872a4 */ /* 0x000fe2000f8e0205 */
[----:B------:R-:W-:Y:S01]  /*55a0*/  IMAD.U32 R25, RZ, RZ, UR14 ;  /* 0x0000000eff197e24 */ /* 0x000fe2000f8e00ff */
[----:B------:R-:W-:Y:S02]  /*55b0*/  UIMAD.WIDE.U32 UR6, UR9, 0x38e38e39, URZ ;  /* 0x38e38e39090678a5 */ /* 0x000fe4000f8e003f */
[----:B------:R-:W-:Y:S01]  /*55c0*/  USEL UR5, URZ, 0x1, !UP0 ;  /* 0x000000013f057887 */ /* 0x000fe2000c000000 */
[----:B------:R-:W-:Y:S01]  /*55d0*/  IMAD.WIDE.U32 R24, R25, UR22, R32 ;  /* 0x0000001619187c25 */ /* 0x000fe2000f8e0020 */
[----:B------:R-:W-:Y:S02]  /*55e0*/  USHF.R.U32.HI UR6, URZ, 0x1, UR7 ;  /* 0x000000013f067899 */ /* 0x000fe40008011607 */
[----:B------:R-:W-:Y:S01]  /*55f0*/  ULOP3.LUT UR4, UR4, UR5, URZ, 0x3c, !UPT ;  /* 0x0000000504047292 */ /* 0x000fe2000f8e3c3f */
[----:B------:R-:W-:Y:S01]  /*5600*/  IMAD.WIDE R30, R227, 0x80, RZ ;  /* 0x00000080e31e7825 */ /* 0x000fe200078e02ff */
[----:B------:R-:W-:Y:S01]  /*5610*/  UIMAD UR5, UR6, -0x9, UR9 ;  /* 0xfffffff7060578a4 */ /* 0x000fe2000f8e0209 */
[----:B------:R-:W-:Y:S01]  /*5620*/  IADD3 R38, -R28, UR11, R29 ;  /* 0x0000000b1c267c10 */ /* 0x000fe2000fffe11d */
[----:B------:R-:W-:Y:S01]  /*5630*/  @UP1 ULOP3.LUT UR4, UR4, 0x1, UR6, 0x78, !UPT ;  /* 0x0000000104041892 */ /* 0x000fe2000f8e7806 */
[----:B------:R-:W-:Y:S01]  /*5640*/  VIADD R25, R25, UR8 ;  /* 0x0000000819197c36 */ /* 0x000fe20008000000 */
[----:B------:R-:W-:Y:S01]  /*5650*/  LOP3.LUT R39, R30, R27, R26, 0xfe, !PT ;  /* 0x0000001b1e277212 */ /* 0x000fe200078efe1a */
[----:B------:R-:W-:-:S02]  /*5660*/  IMAD.IADD R35, R34, 0x1, -R35 ;  /* 0x0000000122237824 */ /* 0x000fc400078e0a23 */
[----:B------:R-:W-:Y:S01]  /*5670*/  IMAD.MOV.U32 R34, RZ, RZ, -0x1 ;  /* 0xffffffffff227424 */ /* 0x000fe200078e00ff */
[----:B0-----:R-:W-:Y:S06]  /*5680*/  @P1 BRA `(.L_x_38) ;  /* 0x0000008c00981947 */ /* 0x001fec0003800000 */
[----:B------:R-:W0:Y:S01]  /*5690*/  LDC.64 R28, c[0x0][0x5c8] ;  /* 0x00017200ff1c7b82 */ /* 0x000e220000000a00 */
[----:B------:R-:W-:Y:S01]  /*56a0*/  ULDC.64 UR6, c[0x0][0x5c0] ;  /* 0x0001700000067ab9 */ /* 0x000fe20000000a00 */
[----:B------:R-:W-:Y:S01]  /*56b0*/  BSSY B0, `(.L_x_38) ;  /* 0x00008e3000007945 */ /* 0x000fe20003800000 */
[-C--:B0-----:R-:W-:Y:S02]  /*56c0*/  IMAD R26, R31, R28.reuse, RZ ;  /* 0x0000001c1f1a7224 */ /* 0x081fe400078e02ff */
[----:B------:R-:W-:-:S04]  /*56d0*/  IMAD.WIDE.U32 R24, R39, R28, R24 ;  /* 0x0000001c27187225 */ /* 0x000fc800078e0018 */
[----:B------:R-:W-:Y:S01]  /*56e0*/  IMAD R27, R39, R29, R26 ;  /* 0x0000001d271b7224 */ /* 0x000fe200078e021a */
[----:B------:R-:W-:Y:S02]  /*56f0*/  LEA R26, P1, R28, R24, 0x3 ;  /* 0x000000181c1a7211 */ /* 0x000fe400078218ff */
[----:B------:R-:W-:Y:S01]  /*5700*/  IADD3 R24, P2, R24, UR6, RZ ;  /* 0x0000000618187c10 */ /* 0x000fe2000ff5e0ff */
[----:B------:R-:W-:Y:S01]  /*5710*/  IMAD.IADD R27, R25, 0x1, R27 ;  /* 0x00000001191b7824 */ /* 0x000fe200078e021b */
[----:B------:R-:W-:-:S04]  /*5720*/  IADD3 R26, P4, R26, UR6, RZ ;  /* 0x000000061a1a7c10 */ /* 0x000fc8000ff9e0ff */
[----:B------:R-:W-:Y:S02]  /*5730*/  LEA.HI.X R28, R28, R27, R29, 0x3, P1 ;  /* 0x0000001b1c1c7211 */ /* 0x000fe400008f1c1d */
[----:B------:R-:W-:Y:S02]  /*5740*/  FSETP.NEU.AND P1, PT, RZ, UR19, PT ;  /* 0x00000013ff007c0b */ /* 0x000fe4000bf2d000 */
[----:B------:R-:W-:Y:S02]  /*5750*/  IADD3.X R25, R27, UR7, RZ, P2, !PT ;  /* 0x000000071b197c10 */ /* 0x000fe400097fe4ff */
[----:B------:R-:W-:-:S09]  /*5760*/  IADD3.X R27, R28, UR7, RZ, P4, !PT ;  /* 0x000000071c1b7c10 */ /* 0x000fd2000a7fe4ff */
[----:B------:R-:W-:Y:S05]  /*5770*/  @!P1 BRA `(.L_x_39) ;  /* 0x0000006800d89947 */ /* 0x000fea0003800000 */
[----:B------:R-:W-:Y:S01]  /*5780*/  ULDC.64 UR8, c[0x0][0x5b8] ;  /* 0x00016e0000087ab9 */ /* 0x000fe20000000a00 */
[----:B------:R-:W-:Y:S01]  /*5790*/  ISETP.GE.AND P1, PT, R38, 0x1, PT ;  /* 0x000000012600780c */ /* 0x000fe20003f26270 */
[----:B------:R-:W-:Y:S02]  /*57a0*/  UIMAD UR6, UR10, UR8, URZ ;  /* 0x000000080a0672a4 */ /* 0x000fe4000f8e023f */
[----:B------:R-:W-:Y:S01]  /*57b0*/  IMAD.U32 R29, RZ, RZ, UR8 ;  /* 0x00000008ff1d7e24 */ /* 0x000fe2000f8e00ff */
[----:B------:R-:W-:Y:S01]  /*57c0*/  BSSY B1, `(.L_x_40) ;  /* 0x000000f000017945 */ /* 0x000fe20003800000 */
[----:B------:R-:W-:Y:S01]  /*57d0*/  ISETP.LT.OR P5, PT, R35, 0x1, !P1 ;  /* 0x000000012300780c */ /* 0x000fe20004fa1670 */
[----:B------:R-:W-:Y:S02]  /*57e0*/  UIMAD UR6, UR22, UR9, UR6 ;  /* 0x00000009160672a4 */ /* 0x000fe4000f8e0206 */
[----:B------:R-:W-:Y:S01]  /*57f0*/  IMAD.WIDE.U32 R32, R29, UR22, R32 ;  /* 0x000000161d207c25 */ /* 0x000fe2000f8e0020 */
[----:B------:R-:W-:-:S03]  /*5800*/  ULDC.64 UR8, c[0x0][0x5a8] ;  /* 0x00016a0000087ab9 */ /* 0x000fc60000000a00 */
[----:B------:R-:W-:Y:S01]  /*5810*/  VIADD R33, R33, UR6 ;  /* 0x0000000621217c36 */ /* 0x000fe20008000000 */
[----:B------:R-:W-:Y:S02]  /*5820*/  ULDC.64 UR6, c[0x0][0x5b0] ;  /* 0x00016c0000067ab9 */ /* 0x000fe40000000a00 */
[----:B------:R-:W-:Y:S02]  /*5830*/  IMAD R36, R31, UR6, RZ ;  /* 0x000000061f247c24 */ /* 0x000fe4000f8e02ff */
[----:B------:R-:W-:-:S04]  /*5840*/  IMAD.WIDE.U32 R28, R39, UR6, R32 ;  /* 0x00000006271c7c25 */ /* 0x000fc8000f8e0020 */
[--C-:B------:R-:W-:Y:S01]  /*5850*/  IMAD R37, R39, UR7, R36.reuse ;  /* 0x0000000727257c24 */ /* 0x100fe2000f8e0224 */
[----:B------:R-:W-:Y:S02]  /*5860*/  IADD3 R28, P2, R28, UR8, RZ ;  /* 0x000000081c1c7c10 */ /* 0x000fe4000ff5e0ff */
[----:B------:R-:W-:Y:S02]  /*5870*/  PRMT R36, RZ, 0x7610, R36 ;  /* 0x00007610ff247816 */ /* 0x000fe40000000024 */
[----:B------:R-:W-:Y:S01]  /*5880*/  IADD3.X R29, R29, UR9, R37, P2, !PT ;  /* 0x000000091d1d7c10 */ /* 0x000fe200097fe425 */
[----:B------:R-:W-:Y:S08]  /*5890*/  @P5 BRA `(.L_x_41) ;  /* 0x0000000000045947 */ /* 0x000ff00003800000 */
[----:B------:R0:W5:Y:S02]  /*58a0*/  LDG.E.U8 R36, desc[UR16][R28.64] ;  /* 0x000000101c247981 */ /* 0x000164000c1e1100 */
.L_x_41:
[----:B------:R-:W-:Y:S05]  /*58b0*/  BSYNC B1 ;  /* 0x0000000000017941 */ /* 0x000fea0003800000 */
.L_x_40:
[----:B-----5:R-:W-:Y:S01]  /*58c0*/  LOP3.LUT R36, R36, 0xff, RZ, 0xc0, !PT ;  /* 0x000000ff24247812 */ /* 0x020fe200078ec0ff */
[----:B------:R-:W-:Y:S01]  /*58d0*/  BSSY B1, `(.L_x_42) ;  /* 0x000000b000017945 */ /* 0x000fe20003800000 */
[----:B------:R-:W-:Y:S02]  /*58e0*/  ISETP.LT.OR P4, PT, R35, 0x2, !P1 ;  /* 0x000000022300780c */ /* 0x000fe40004f81670 */
[----:B------:R-:W-:-:S05]  /*58f0*/  F2FP.F16.E5M2.UNPACK_B R36, R36 ;  /* 0x00000024ff24723e */ /* 0x000fca00020004ff */
[----:B------:R-:W-:-:S05]  /*5900*/  HADD2.F32 R36, -RZ, R36.H0_H0 ;  /* 0x20000024ff247230 */ /* 0x000fca0000004100 */
[----:B------:R-:W-:Y:S01]  /*5910*/  FMUL R37, R36, UR19 ;  /* 0x0000001324257c20 */ /* 0x000fe20008400000 */
[----:B------:R-:W-:-:S03]  /*5920*/  PRMT R36, RZ, 0x7610, R36 ;  /* 0x00007610ff247816 */ /* 0x000fc60000000024 */
[----:B------:R-:W-:-:S05]  /*5930*/  FFMA R37, R226, UR20, R37 ;  /* 0x00000014e2257c23 */ /* 0x000fca0008000025 */
[----:B------:R-:W-:-:S05]  /*5940*/  F2FP.SATFINITE.E5M2.F32.PACK_AB_MERGE_C R37, RZ, R37, RZ ;  /* 0x00000025ff25723e */ /* 0x000fca00048060ff */
[----:B------:R1:W-:Y:S01]  /*5950*/  @!P5 STG.E.U8 desc[UR16][R24.64], R37 ;  /* 0x000000251800d986 */ /* 0x0003e2000c101110 */
[----:B------:R-:W-:Y:S05]  /*5960*/  @P4 BRA `(.L_x_43) ;  /* 0x0000000000044947 */ /* 0x000fea0003800000 */
[----:B------:R2:W5:Y:S02]  /*5970*/  LDG.E.U8 R36, desc[UR16][R28.64+0x1] ;  /* 0x000001101c247981 */ /* 0x000564000c1e1100 */
.L_x_43:
[----:B------:R-:W-:Y:S05]  /*5980*/  BSYNC B1 ;  /* 0x0000000000017941 */ /* 0x000fea0003800000 */
.L_x_42:
[----:B-----5:R-:W-:Y:S01]  /*5990*/  LOP3.LUT R36, R36, 0xff, RZ, 0xc0, !PT ;  /* 0x000000ff24247812 */ /* 0x020fe200078ec0ff */
[----:B------:R-:W-:Y:S01]  /*59a0*/  BSSY B1, `(.L_x_44) ;  /* 0x0000013000017945 */ /* 0x000fe20003800000 */
[----:B-1----:R-:W-:Y:S02]  /*59b0*/  IADD3 R37, P2, R39, 0x8, RZ ;  /* 0x0000000827257810 */ /* 0x002fe40007f5e0ff */
[----:B------:R-:W-:-:S03]  /*59c0*/  F2FP.F16.E5M2.UNPACK_B R36, R36 ;  /* 0x00000024ff24723e */ /* 0x000fc600020004ff */
[----:B------:R-:W-:Y:S01]  /*59d0*/  IMAD.X R30, RZ, RZ, R31, P2 ;  /* 0x000000ffff1e7224 */ /* 0x000fe200010e061f */
[----:B------:R-:W-:Y:S01]  /*59e0*/  ISETP.GE.AND P2, PT, R38, 0x9, PT ;  /* 0x000000092600780c */ /* 0x000fe20003f46270 */
[----:B------:R-:W-:Y:S02]  /*59f0*/  HADD2.F32 R36, -RZ, R36.H0_H0 ;  /* 0x20000024ff247230 */ /* 0x000fe40000004100 */
[----:B------:R-:W-:Y:S01]  /*5a00*/  IMAD R30, R30, UR6, RZ ;  /* 0x000000061e1e7c24 */ /* 0x000fe2000f8e02ff */
[----:B------:R-:W-:Y:S01]  /*5a10*/  ISETP.LT.OR P5, PT, R35, 0x1, !P2 ;  /* 0x000000012300780c */ /* 0x000fe200057a1670 */
[----:B------:R-:W-:-:S04]  /*5a20*/  IMAD.WIDE.U32 R32, R37, UR6, R32 ;  /* 0x0000000625207c25 */ /* 0x000fc8000f8e0020 */
[----:B------:R-:W-:Y:S01]  /*5a30*/  FMUL R36, R36, UR19 ;  /* 0x0000001324247c20 */ /* 0x000fe20008400000 */
[----:B------:R-:W-:-:S03]  /*5a40*/  IMAD R37, R37, UR7, R30 ;  /* 0x0000000725257c24 */ /* 0x000fc6000f8e021e */
[----:B------:R-:W-:Y:S01]  /*5a50*/  FFMA R36, R225, UR20, R36 ;  /* 0x00000014e1247c23 */ /* 0x000fe20008000024 */
[----:B------:R-:W-:Y:S02]  /*5a60*/  IADD3 R30, P6, R32, UR8, RZ ;  /* 0x00000008201e7c10 */ /* 0x000fe4000ffde0ff */
[----:B------:R-:W-:Y:S02]  /*5a70*/  PRMT R32, RZ, 0x7610, R32 ;  /* 0x00007610ff207816 */ /* 0x000fe40000000020 */
[----:B------:R-:W-:Y:S02]  /*5a80*/  F2FP.SATFINITE.E5M2.F32.PACK_AB_MERGE_C R39, RZ, R36, RZ ;  /* 0x00000024ff27723e */ /* 0x000fe400048060ff */
[----:B------:R-:W-:-:S03]  /*5a90*/  IADD3.X R31, R33, UR9, R37, P6, !PT ;  /* 0x00000009211f7c10 */ /* 0x000fc6000b7fe425 */
[----:B------:R1:W-:Y:S01]  /*5aa0*/  @!P4 STG.E.U8 desc[UR16][R24.64+0x1], R39 ;  /* 0x000001271800c986 */ /* 0x0003e2000c101110 */
[----:B------:R-:W-:Y:S05]  /*5ab0*/  @P5 BRA `(.L_x_45) ;  /* 0x0000000000045947 */ /* 0x000fea0003800000 */
[----:B------:R3:W5:Y:S02]  /*5ac0*/  LDG.E.U8 R32, desc[UR16][R30.64] ;  /* 0x000000101e207981 */ /* 0x000764000c1e1100 */
.L_x_45:
[----:B------:R-:W-:Y:S05]  /*5ad0*/  BSYNC B1 ;  /* 0x0000000000017941 */ /* 0x000fea0003800000 */
.L_x_44:
        /* <DEDUP_REMOVED lines=12> */
.L_x_47:
[----:B------:R-:W-:Y:S05]  /*5ba0*/  BSYNC B1 ;  /* 0x0000000000017941 */ /* 0x000fea0003800000 */
.L_x_46:
[----:B-----5:R-:W-:Y:S01]  /*5bb0*/  LOP3.LUT R32, R32, 0xff, RZ, 0xc0, !PT ;  /* 0x000000ff20207812 */ /* 0x020fe200078ec0ff */
[----:B------:R-:W-:Y:S01]  /*5bc0*/  BSSY B1, `(.L_x_48) ;  /* 0x000000b000017945 */ /* 0x000fe20003800000 */
[----:B------:R-:W-:Y:S02]  /*5bd0*/  ISETP.LT.OR P5, PT, R35, 0x9, !P1 ;  /* 0x000000092300780c */ /* 0x000fe40004fa1670 */
[----:B------:R-:W-:-:S05]  /*5be0*/  F2FP.F16.E5M2.UNPACK_B R32, R32 ;  /* 0x00000020ff20723e */ /* 0x000fca00020004ff */
[----:B------:R-:W-:-:S05]  /*5bf0*/  HADD2.F32 R32, -RZ, R32.H0_H0 ;  /* 0x20000020ff207230 */ /* 0x000fca0000004100 */
[----:B------:R-:W-:-:S04]  /*5c00*/  FMUL R32, R32, UR19 ;  /* 0x0000001320207c20 */ /* 0x000fc80008400000 */
[----:B------:R-:W-:-:S05]  /*5c10*/  FFMA R32, R223, UR20, R32 ;  /* 0x00000014df207c23 */ /* 0x000fca0008000020 */
[----:B----4-:R-:W-:Y:S02]  /*5c20*/  F2FP.SATFINITE.E5M2.F32.PACK_AB_MERGE_C R33, RZ, R32, RZ ;  /* 0x00000020ff21723e */ /* 0x010fe400048060ff */
[----:B------:R-:W-:-:S03]  /*5c30*/  PRMT R32, RZ, 0x7610, R32 ;  /* 0x00007610ff207816 */ /* 0x000fc60000000020 */
[----:B------:R4:W-:Y:S01]  /*5c40*/  @!P4 STG.E.U8 desc[UR16][R26.64+0x1], R33 ;  /* 0x000001211a00c986 */ /* 0x0009e2000c101110 */
[----:B------:R-:W-:Y:S05]  /*5c50*/  @P5 BRA `(.L_x_49) ;  /* 0x0000000000045947 */ /* 0x000fea0003800000 */
[----:B------:R0:W5:Y:S02]  /*5c60*/  LDG.E.U8 R32, desc[UR16][R28.64+0x8] ;  /* 0x000008101c207981 */ /* 0x000164000c1e1100 */
.L_x_49:
[----:B------:R-:W-:Y:S05]  /*5c70*/  BSYNC B1 ;  /* 0x0000000000017941 */ /* 0x000fea0003800000 */
.L_x_48:
[----:B-----5:R-:W-:Y:S01]  /*5c80*/  LOP3.LUT R32, R32, 0xff, RZ, 0xc0, !PT ;  /* 0x000000ff20207812 */ /* 0x020fe200078ec0ff */
[----:B------:R-:W-:Y:S01]  /*5c90*/  BSSY B1, `(.L_x_50) ;  /* 0x000000b000017945 */ /* 0x000fe20003800000 */
[----:B------:R-:W-:Y:S02]  /*5ca0*/  ISETP.LT.OR P4, PT, R35, 0xa, !P1 ;  /* 0x0000000a2300780c */ /* 0x000fe40004f81670 */
[----:B------:R-:W-:-:S05]  /*5cb0*/  F2FP.F16.E5M2.UNPACK_B R32, R32 ;  /* 0x00000020ff20723e */ /* 0x000fca00020004ff */
[----:B------:R-:W-:-:S05]  /*5cc0*/  HADD2.F32 R32, -RZ, R32.H0_H0 ;  /* 0x20000020ff207230 */ /* 0x000fca0000004100 */
[----:B----4-:R-:W-:Y:S01]  /*5cd0*/  FMUL R33, R32, UR19 ;  /* 0x0000001320217c20 */ /* 0x010fe20008400000 */
[----:B------:R-:W-:-:S03]  /*5ce0*/  PRMT R32, RZ, 0x7610, R32 ;  /* 0x00007610ff207816 */ /* 0x000fc60000000020 */
[----:B------:R-:W-:-:S05]  /*5cf0*/  FFMA R33, R222, UR20, R33 ;  /* 0x00000014de217c23 */ /* 0x000fca0008000021 */
[----:B------:R-:W-:-:S05]  /*5d00*/  F2FP.SATFINITE.E5M2.F32.PACK_AB_MERGE_C R33, RZ, R33, RZ ;  /* 0x00000021ff21723e */ /* 0x000fca00048060ff */
[----:B------:R4:W-:Y:S01]  /*5d10*/  @!P5 STG.E.U8 desc[UR16][R24.64+0x8], R33 ;  /* 0x000008211800d986 */ /* 0x0009e2000c101110 */
[----:B------:R-:W-:Y:S05]  /*5d20*/  @P4 BRA `(.L_x_51) ;  /* 0x0000000000044947 */ /* 0x000fea0003800000 */
[----:B------:R0:W5:Y:S02]  /*5d30*/  LDG.E.U8 R32, desc[UR16][R28.64+0x9] ;  /* 0x000009101c207981 */ /* 0x000164000c1e1100 */
.L_x_51:
[----:B------:R-:W-:Y:S05]  /*5d40*/  BSYNC B1 ;  /* 0x0000000000017941 */ /* 0x000fea0003800000 */
.L_x_50:
        /* <DEDUP_REMOVED lines=12> */
.L_x_53:
[----:B------:R-:W-:Y:S05]  /*5e10*/  BSYNC B1 ;  /* 0x0000000000017941 */ /* 0x000fea0003800000 */
.L_x_52:
        /* <DEDUP_REMOVED lines=12> */
.L_x_55:
[----:B------:R-:W-:Y:S05]  /*5ee0*/  BSYNC B1 ;  /* 0x0000000000017941 */ /* 0x000fea0003800000 */
.L_x_54:
        /* <DEDUP_REMOVED lines=12> */
.L_x_57:
[----:B------:R-:W-:Y:S05]  /*5fb0*/  BSYNC B1 ;  /* 0x0000000000017941 */ /* 0x000fea0003800000 */
.L_x_56:
        /* <DEDUP_REMOVED lines=12> */
.L_x_59:
[----:B------:R-:W-:Y:S05]  /*6080*/  BSYNC B1 ;  /* 0x0000000000017941 */ /* 0x000fea0003800000 */
.L_x_58:
        /* <DEDUP_REMOVED lines=12> */
.L_x_61:
[----:B------:R-:W-:Y:S05]  /*6150*/  BSYNC B1 ;  /* 0x0000000000017941 */ /* 0x000fea0003800000 */
.L_x_60:
        /* <DEDUP_REMOVED lines=12> */
.L_x_63:
[----:B------:R-:W-:Y:S05]  /*6220*/  BSYNC B1 ;  /* 0x0000000000017941 */ /* 0x000fea0003800000 */
.L_x_62:
        /* <DEDUP_REMOVED lines=12> */
.L_x_65:
[----:B------:R-:W-:Y:S05]  /*62f0*/  BSYNC B1 ;  /* 0x0000000000017941 */ /* 0x000fea0003800000 */
.L_x_64:
        /* <DEDUP_REMOVED lines=12> */
.L_x_67:
[----:B------:R-:W-:Y:S05]  /*63c0*/  BSYNC B1 ;  /* 0x0000000000017941 */ /* 0x000fea0003800000 */
.L_x_66:
        /* <DEDUP_REMOVED lines=12> */
.L_x_69:
[----:B------:R-:W-:Y:S05]  /*6490*/  BSYNC B1 ;  /* 0x0000000000017941 */ /* 0x000fea0003800000 */
.L_x_68:
        /* <DEDUP_REMOVED lines=12> */
.L_x_71:
[----:B------:R-:W-:Y:S05]  /*6560*/  BSYNC B1 ;  /* 0x0000000000017941 */ /* 0x000fea0003800000 */
.L_x_70:
        /* <DEDUP_REMOVED lines=12> */
.L_x_73:
[----:B------:R-:W-:Y:S05]  /*6630*/  BSYNC B1 ;  /* 0x0000000000017941 */ /* 0x000fea0003800000 */
.L_x_72:
        /* <DEDUP_REMOVED lines=12> */
.L_x_75:
[----:B------:R-:W-:Y:S05]  /*6700*/  BSYNC B1 ;  /* 0x0000000000017941 */ /* 0x000fea0003800000 */
.L_x_74:
        /* <DEDUP_REMOVED lines=12> */
.L_x_77:
[----:B------:R-:W-:Y:S05]  /*67d0*/  BSYNC B1 ;  /* 0x0000000000017941 */ /* 0x000fea0003800000 */
.L_x_76:
        /* <DEDUP_REMOVED lines=12> */
.L_x_79:
[----:B------:R-:W-:Y:S05]  /*68a0*/  BSYNC B1 ;  /* 0x0000000000017941 */ /* 0x000fea0003800000 */
.L_x_78:
        /* <DEDUP_REMOVED lines=12> */
.L_x_81:
[----:B------:R-:W-:Y:S05]  /*6970*/  BSYNC B1 ;  /* 0x0000000000017941 */ /* 0x000fea0003800000 */
.L_x_80:
        /* <DEDUP_REMOVED lines=12> */
.L_x_83:
[----:B------:R-:W-:Y:S05]  /*6a40*/  BSYNC B1 ;  /* 0x0000000000017941 */ /* 0x000fea0003800000 */
.L_x_82:
        /* <DEDUP_REMOVED lines=12> */
.L_x_85:
[----:B------:R-:W-:Y:S05]  /*6b10*/  BSYNC B1 ;  /* 0x0000000000017941 */ /* 0x000fea0003800000 */
.L_x_84:
        /* <DEDUP_REMOVED lines=12> */
.L_x_87:
[----:B------:R-:W-:Y:S05]  /*6be0*/  BSYNC B1 ;  /* 0x0000000000017941 */ /* 0x000fea0003800000 */
.L_x_86:
        /* <DEDUP_REMOVED lines=12> */
.L_x_89:
[----:B------:R-:W-:Y:S05]  /*6cb0*/  BSYNC B1 ;  /* 0x0000000000017941 */ /* 0x000fea0003800000 */
.L_x_88:
        /* <DEDUP_REMOVED lines=12> */
.L_x_91:
[----:B------:R-:W-:Y:S05]  /*6d80*/  BSYNC B1 ;  /* 0x0000000000017941 */ /* 0x000fea0003800000 */
.L_x_90:
        /* <DEDUP_REMOVED lines=12> */
.L_x_93:
[----:B------:R-:W-:Y:S05]  /*6e50*/  BSYNC B1 ;  /* 0x0000000000017941 */ /* 0x000fea0003800000 */
.L_x_92:
        /* <DEDUP_REMOVED lines=12> */
.L_x_95:
[----:B------:R-:W-:Y:S05]  /*6f20*/  BSYNC B1 ;  /* 0x0000000000017941 */ /* 0x000fea0003800000 */
.L_x_94:
        /* <DEDUP_REMOVED lines=12> */
.L_x_97:
[----:B------:R-:W-:Y:S05]  /*6ff0*/  BSYNC B1 ;  /* 0x0000000000017941 */ /* 0x000fea0003800000 */
.L_x_96:
        /* <DEDUP_REMOVED lines=12> */
.L_x_99:
[----:B------:R-:W-:Y:S05]  /*70c0*/  BSYNC B1 ;  /* 0x0000000000017941 */ /* 0x000fea0003800000 */
.L_x_98:
        /* <DEDUP_REMOVED lines=12> */
.L_x_101:
[----:B------:R-:W-:Y:S05]  /*7190*/  BSYNC B1 ;  /* 0x0000000000017941 */ /* 0x000fea0003800000 */
.L_x_100:
        /* <DEDUP_REMOVED lines=12> */
.L_x_103:
[----:B------:R-:W-:Y:S05]  /*7260*/  BSYNC B1 ;  /* 0x0000000000017941 */ /* 0x000fea0003800000 */
.L_x_102:
        /* <DEDUP_REMOVED lines=12> */
.L_x_105:
[----:B------:R-:W-:Y:S05]  /*7330*/  BSYNC B1 ;  /* 0x0000000000017941 */ /* 0x000fea0003800000 */
.L_x_104:
        /* <DEDUP_REMOVED lines=12> */
.L_x_107:
[----:B------:R-:W-:Y:S05]  /*7400*/  BSYNC B1 ;  /* 0x0000000000017941 */ /* 0x000fea0003800000 */
.L_x_106:
        /* <DEDUP_REMOVED lines=12> */
.L_x_109:
[----:B------:R-:W-:Y:S05]  /*74d0*/  BSYNC B1 ;  /* 0x0000000000017941 */ /* 0x000fea0003800000 */
.L_x_108:
        /* <DEDUP_REMOVED lines=12> */
.L_x_111:
[----:B------:R-:W-:Y:S05]  /*75a0*/  BSYNC B1 ;  /* 0x0000000000017941 */ /* 0x000fea0003800000 */
.L_x_110:
        /* <DEDUP_REMOVED lines=12> */
.L_x_113:
[----:B------:R-:W-:Y:S05]  /*7670*/  BSYNC B1 ;  /* 0x0000000000017941 */ /* 0x000fea0003800000 */
.L_x_112:
        /* <DEDUP_REMOVED lines=12> */
.L_x_115:
[----:B------:R-:W-:Y:S05]  /*7740*/  BSYNC B1 ;  /* 0x0000000000017941 */ /* 0x000fea0003800000 */
.L_x_114:
        /* <DEDUP_REMOVED lines=12> */
.L_x_117:
[----:B------:R-:W-:Y:S05]  /*7810*/  BSYNC B1 ;  /* 0x0000000000017941 */ /* 0x000fea0003800000 */
.L_x_116:
        /* <DEDUP_REMOVED lines=12> */
.L_x_119:
[----:B------:R-:W-:Y:S05]  /*78e0*/  BSYNC B1 ;  /* 0x0000000000017941 */ /* 0x000fea0003800000 */
.L_x_118:
        /* <DEDUP_REMOVED lines=12> */
.L_x_121:
[----:B------:R-:W-:Y:S05]  /*79b0*/  BSYNC B1 ;  /* 0x0000000000017941 */ /* 0x000fea0003800000 */
.L_x_120:
        /* <DEDUP_REMOVED lines=12> */
.L_x_123:
[----:B------:R-:W-:Y:S05]  /*7a80*/  BSYNC B1 ;  /* 0x0000000000017941 */ /* 0x000fea0003800000 */
.L_x_122:
        /* <DEDUP_REMOVED lines=12> */
.L_x_125:
[----:B------:R-:W-:Y:S05]  /*7b50*/  BSYNC B1 ;  /* 0x0000000000017941 */ /* 0x000fea0003800000 */
.L_x_124:
        /* <DEDUP_REMOVED lines=12> */
.L_x_127:
[----:B------:R-:W-:Y:S05]  /*7c20*/  BSYNC B1 ;  /* 0x0000000000017941 */ /* 0x000fea0003800000 */
.L_x_126:
        /* <DEDUP_REMOVED lines=12> */
.L_x_129:
[----:B------:R-:W-:Y:S05]  /*7cf0*/  BSYNC B1 ;  /* 0x0000000000017941 */ /* 0x000fea0003800000 */
.L_x_128:
        /* <DEDUP_REMOVED lines=12> */
.L_x_131:
[----:B------:R-:W-:Y:S05]  /*7dc0*/  BSYNC B1 ;  /* 0x0000000000017941 */ /* 0x000fea0003800000 */
.L_x_130:
        /* <DEDUP_REMOVED lines=12> */
.L_x_133:
[----:B------:R-:W-:Y:S05]  /*7e90*/  BSYNC B1 ;  /* 0x0000000000017941 */ /* 0x000fea0003800000 */
.L_x_132:
        /* <DEDUP_REMOVED lines=12> */
.L_x_135:
[----:B------:R-:W-:Y:S05]  /*7f60*/  BSYNC B1 ;  /* 0x0000000000017941 */ /* 0x000fea0003800000 */
.L_x_134:
        /* <DEDUP_REMOVED lines=12> */
.L_x_137:
[----:B------:R-:W-:Y:S05]  /*8030*/  BSYNC B1 ;  /* 0x0000000000017941 */ /* 0x000fea0003800000 */
.L_x_136:
        /* <DEDUP_REMOVED lines=12> */
.L_x_139:
[----:B------:R-:W-:Y:S05]  /*8100*/  BSYNC B1 ;  /* 0x0000000000017941 */ /* 0x000fea0003800000 */
.L_x_138:
        /* <DEDUP_REMOVED lines=12> */
.L_x_141:
[----:B------:R-:W-:Y:S05]  /*81d0*/  BSYNC B1 ;  /* 0x0000000000017941 */ /* 0x000fea0003800000 */
.L_x_140:
        /* <DEDUP_REMOVED lines=12> */
.L_x_143:
[----:B------:R-:W-:Y:S05]  /*82a0*/  BSYNC B1 ;  /* 0x0000000000017941 */ /* 0x000fea0003800000 */
.L_x_142:
        /* <DEDUP_REMOVED lines=12> */
.L_x_145:
[----:B------:R-:W-:Y:S05]  /*8370*/  BSYNC B1 ;  /* 0x0000000000017941 */ /* 0x000fea0003800000 */
.L_x_144:
        /* <DEDUP_REMOVED lines=12> */
.L_x_147:
[----:B------:R-:W-:Y:S05]  /*8440*/  BSYNC B1 ;  /* 0x0000000000017941 */ /* 0x000fea0003800000 */
.L_x_146:
        /* <DEDUP_REMOVED lines=12> */
.L_x_149:
[----:B------:R-:W-:Y:S05]  /*8510*/  BSYNC B1 ;  /* 0x0000000000017941 */ /* 0x000fea0003800000 */
.L_x_148:
        /* <DEDUP_REMOVED lines=12> */
.L_x_151:
[----:B------:R-:W-:Y:S05]  /*85e0*/  BSYNC B1 ;  /* 0x0000000000017941 */ /* 0x000fea0003800000 */
.L_x_150:
        /* <DEDUP_REMOVED lines=12> */
.L_x_153:
[----:B------:R-:W-:Y:S05]  /*86b0*/  BSYNC B1 ;  /* 0x0000000000017941 */ /* 0x000fea0003800000 */
.L_x_152:
        /* <DEDUP_REMOVED lines=12> */
.L_x_155:
[----:B------:R-:W-:Y:S05]  /*8780*/  BSYNC B1 ;  /* 0x0000000000017941 */ /* 0x000fea0003800000 */
.L_x_154:
        /* <DEDUP_REMOVED lines=12> */
.L_x_157:
[----:B------:R-:W-:Y:S05]  /*8850*/  BSYNC B1 ;  /* 0x0000000000017941 */ /* 0x000fea0003800000 */
.L_x_156:
        /* <DEDUP_REMOVED lines=12> */
.L_x_159:
[----:B------:R-:W-:Y:S05]  /*8920*/  BSYNC B1 ;  /* 0x0000000000017941 */ /* 0x000fea0003800000 */
.L_x_158:
        /* <DEDUP_REMOVED lines=12> */
.L_x_161:
[----:B------:R-:W-:Y:S05]  /*89f0*/  BSYNC B1 ;  /* 0x0000000000017941 */ /* 0x000fea0003800000 */
.L_x_160:
        /* <DEDUP_REMOVED lines=12> */
.L_x_163:
[----:B------:R-:W-:Y:S05]  /*8ac0*/  BSYNC B1 ;  /* 0x0000000000017941 */ /* 0x000fea0003800000 */
.L_x_162:
        /* <DEDUP_REMOVED lines=12> */
.L_x_165:
[----:B------:R-:W-:Y:S05]  /*8b90*/  BSYNC B1 ;  /* 0x0000000000017941 */ /* 0x000fea0003800000 */
.L_x_164:
        /* <DEDUP_REMOVED lines=12> */
.L_x_167:
[----:B------:R-:W-:Y:S05]  /*8c60*/  BSYNC B1 ;  /* 0x0000000000017941 */ /* 0x000fea0003800000 */
.L_x_166:
        /* <DEDUP_REMOVED lines=12> */
.L_x_169:
[----:B------:R-:W-:Y:S05]  /*8d30*/  BSYNC B1 ;  /* 0x0000000000017941 */ /* 0x000fea0003800000 */
.L_x_168:
        /* <DEDUP_REMOVED lines=12> */
.L_x_171:
[----:B------:R-:W-:Y:S05]  /*8e00*/  BSYNC B1 ;  /* 0x0000000000017941 */ /* 0x000fea0003800000 */
.L_x_170:
        /* <DEDUP_REMOVED lines=12> */
.L_x_173:
[----:B------:R-:W-:Y:S05]  /*8ed0*/  BSYNC B1 ;  /* 0x0000000000017941 */ /* 0x000fea0003800000 */
.L_x_172:
        /* <DEDUP_REMOVED lines=12> */
.L_x_175:
[----:B------:R-:W-:Y:S05]  /*8fa0*/  BSYNC B1 ;  /* 0x0000000000017941 */ /* 0x000fea0003800000 */
.L_x_174:
        /* <DEDUP_REMOVED lines=12> */
.L_x_177:
[----:B------:R-:W-:Y:S05]  /*9070*/  BSYNC B1 ;  /* 0x0000000000017941 */ /* 0x000fea0003800000 */
.L_x_176:
        /* <DEDUP_REMOVED lines=12> */
.L_x_179:
[----:B------:R-:W-:Y:S05]  /*9140*/  BSYNC B1 ;  /* 0x0000000000017941 */ /* 0x000fea0003800000 */
.L_x_178:
        /* <DEDUP_REMOVED lines=12> */
.L_x_181:
[----:B------:R-:W-:Y:S05]  /*9210*/  BSYNC B1 ;  /* 0x0000000000017941 */ /* 0x000fea0003800000 */
.L_x_180:
        /* <DEDUP_REMOVED lines=12> */
.L_x_183:
[----:B------:R-:W-:Y:S05]  /*92e0*/  BSYNC B1 ;  /* 0x0000000000017941 */ /* 0x000fea0003800000 */
.L_x_182:
        /* <DEDUP_REMOVED lines=12> */
.L_x_185:
[----:B------:R-:W-:Y:S05]  /*93b0*/  BSYNC B1 ;  /* 0x0000000000017941 */ /* 0x000fea0003800000 */
.L_x_184:
        /* <DEDUP_REMOVED lines=12> */
.L_x_187:
[----:B------:R-:W-:Y:S05]  /*9480*/  BSYNC B1 ;  /* 0x0000000000017941 */ /* 0x000fea0003800000 */
.L_x_186:
        /* <DEDUP_REMOVED lines=12> */
.L_x_189:
[----:B------:R-:W-:Y:S05]  /*9550*/  BSYNC B1 ;  /* 0x0000000000017941 */ /* 0x000fea0003800000 */
.L_x_188:
        /* <DEDUP_REMOVED lines=12> */
.L_x_191:
[----:B------:R-:W-:Y:S05]  /*9620*/  BSYNC B1 ;  /* 0x0000000000017941 */ /* 0x000fea0003800000 */
.L_x_190:
[----:B-----5:R-:W-:Y:S01]  /*9630*/  LOP3.LUT R32, R32, 0xff, RZ, 0xc0, !PT ;  /* 0x000000ff20207812 */ /* 0x020fe200078ec0ff */
[----:B------:R-:W-:Y:S01]  /*9640*/  BSSY B1, `(.L_x_192) ;  /* 0x000000b000017945 */ /* 0x000fe20003800000 */
[----:B------:R-:W-:Y:S02]  /*9650*/  ISETP.LT.OR P5, PT, R35, 0x99, !P1 ;  /* 0x000000992300780c */ /* 0x000fe40004fa1670 */
[----:B------:R-:W-:-:S05]  /*9660*/  F2FP.F16.E5M2.UNPACK_B R32, R32 ;  /* 0x00000020ff20723e */ /* 0x000fca00020004ff */
[----:B------:R-:W-:-:S05]  /*9670*/  HADD2.F32 R32, -RZ, R32.H0_H0 ;  /* 0x20000020ff207230 */ /* 0x000fca0000004100 */
[----:B------:R-:W-:-:S04]  /*9680*/  FMUL R32, R32, UR19 ;  /* 0x0000001320207c20 */ /* 0x000fc80008400000 */
[----:B------:R-:W-:Y:S01]  /*9690*/  FFMA R32, R23, UR20, R32 ;  /* 0x0000001417207c23 */ /* 0x000fe20008000020 */
[----:B------:R-:W-:-:S04]  /*96a0*/  PRMT R23, RZ, 0x7610, R23 ;  /* 0x00007610ff177816 */ /* 0x000fc80000000017 */
[----:B----4-:R-:W-:-:S05]  /*96b0*/  F2FP.SATFINITE.E5M2.F32.PACK_AB_MERGE_C R33, RZ, R32, RZ ;  /* 0x00000020ff21723e */ /* 0x010fca00048060ff */
[----:B------:R4:W-:Y:S01]  /*96c0*/  @!P4 STG.E.U8 desc[UR16][R26.64+0x91], R33 ;  /* 0x000091211a00c986 */ /* 0x0009e2000c101110 */
[----:B------:R-:W-:Y:S05]  /*96d0*/  @P5 BRA `(.L_x_193) ;  /* 0x0000000000045947 */ /* 0x000fea0003800000 */
[----:B------:R0:W5:Y:S02]  /*96e0*/  LDG.E.U8 R23, desc[UR16][R28.64+0x98] ;  /* 0x000098101c177981 */ /* 0x000164000c1e1100 */
.L_x_193:
[----:B------:R-:W-:Y:S05]  /*96f0*/  BSYNC B1 ;  /* 0x0000000000017941 */ /* 0x000fea0003800000 */
.L_x_192:
        /* <DEDUP_REMOVED lines=8> */
[----:B------:R-:W-:-:S05]  /*9780*/  F2FP.SATFINITE.E5M2.F32.PACK_AB_MERGE_C R23, RZ, R23, RZ ;  /* 0x00000017ff17723e */ /* 0x000fca00048060ff */
[----:B------:R0:W-:Y:S01]  /*9790*/  @!P5 STG.E.U8 desc[UR16][R24.64+0x98], R23 ;  /* 0x000098171800d986 */ /* 0x0001e2000c101110 */
[----:B------:R-:W-:Y:S05]  /*97a0*/  @P4 BRA `(.L_x_195) ;  /* 0x0000000000044947 */ /* 0x000fea0003800000 */
[----:B------:R0:W5:Y:S02]  /*97b0*/  LDG.E.U8 R22, desc[UR16][R28.64+0x99] ;  /* 0x000099101c167981 */ /* 0x000164000c1e1100 */
.L_x_195:
[----:B------:R-:W-:Y:S05]  /*97c0*/  BSYNC B1 ;  /* 0x0000000000017941 */ /* 0x000fea0003800000 */
.L_x_194:
        /* <DEDUP_REMOVED lines=8> */
[----:B0-----:R-:W-:-:S05]  /*9850*/  F2FP.SATFINITE.E5M2.F32.PACK_AB_MERGE_C R23, RZ, R22, RZ ;  /* 0x00000016ff17723e */ /* 0x001fca00048060ff */
[----:B------:R0:W-:Y:S01]  /*9860*/  @!P4 STG.E.U8 desc[UR16][R24.64+0x99], R23 ;  /* 0x000099171800c986 */ /* 0x0001e2000c101110 */
[----:B------:R-:W-:Y:S05]  /*9870*/  @P5 BRA `(.L_x_197) ;  /* 0x0000000000045947 */ /* 0x000fea0003800000 */
[----:B------:R0:W5:Y:S02]  /*9880*/  LDG.E.U8 R21, desc[UR16][R30.64+0x98] ;  /* 0x000098101e157981 */ /* 0x000164000c1e1100 */
.L_x_197:
[----:B------:R-:W-:Y:S05]  /*9890*/  BSYNC B1 ;  /* 0x0000000000017941 */ /* 0x000fea0003800000 */
.L_x_196:
        /* <DEDUP_REMOVED lines=12> */
.L_x_199:
[----:B------:R-:W-:Y:S05]  /*9960*/  BSYNC B1 ;  /* 0x0000000000017941 */ /* 0x000fea0003800000 */
.L_x_198:
        /* <DEDUP_REMOVED lines=12> */
.L_x_201:
[----:B------:R-:W-:Y:S05]  /*9a30*/  BSYNC B1 ;  /* 0x0000000000017941 */ /* 0x000fea0003800000 */
.L_x_200:
        /* <DEDUP_REMOVED lines=12> */
.L_x_203:
[----:B------:R-:W-:Y:S05]  /*9b00*/  BSYNC B1 ;  /* 0x0000000000017941 */ /* 0x000fea0003800000 */
.L_x_202:
        /* <DEDUP_REMOVED lines=12> */
.L_x_205:
[----:B------:R-:W-:Y:S05]  /*9bd0*/  BSYNC B1 ;  /* 0x0000000000017941 */ /* 0x000fea0003800000 */
.L_x_204:
        /* <DEDUP_REMOVED lines=12> */
.L_x_207:
[----:B------:R-:W-:Y:S05]  /*9ca0*/  BSYNC B1 ;  /* 0x0000000000017941 */ /* 0x000fea0003800000 */
.L_x_206:
        /* <DEDUP_REMOVED lines=12> */
.L_x_209:
[----:B------:R-:W-:Y:S05]  /*9d70*/  BSYNC B1 ;  /* 0x0000000000017941 */ /* 0x000fea0003800000 */
.L_x_208:
        /* <DEDUP_REMOVED lines=12> */
.L_x_211:
[----:B------:R-:W-:Y:S05]  /*9e40*/  BSYNC B1 ;  /* 0x0000000000017941 */ /* 0x000fea0003800000 */
.L_x_210:
        /* <DEDUP_REMOVED lines=12> */
.L_x_213:
[----:B------:R-:W-:Y:S05]  /*9f10*/  BSYNC B1 ;  /* 0x0000000000017941 */ /* 0x000fea0003800000 */
.L_x_212:
        /* <DEDUP_REMOVED lines=12> */
.L_x_215:
[----:B------:R-:W-:Y:S05]  /*9fe0*/  BSYNC B1 ;  /* 0x0000000000017941 */ /* 0x000fea0003800000 */
.L_x_214:
        /* <DEDUP_REMOVED lines=12> */
.L_x_217:
[----:B------:R-:W-:Y:S05]  /*a0b0*/  BSYNC B1 ;  /* 0x0000000000017941 */ /* 0x000fea0003800000 */
.L_x_216:
        /* <DEDUP_REMOVED lines=12> */
.L_x_219:
[----:B------:R-:W-:Y:S05]  /*a180*/  BSYNC B1 ;  /* 0x0000000000017941 */ /* 0x000fea0003800000 */
.L_x_218:
        /* <DEDUP_REMOVED lines=12> */
.L_x_221:
[----:B------:R-:W-:Y:S05]  /*a250*/  BSYNC B1 ;  /* 0x0000000000017941 */ /* 0x000fea0003800000 */
.L_x_220:
        /* <DEDUP_REMOVED lines=12> */
.L_x_223:
[----:B------:R-:W-:Y:S05]  /*a320*/  BSYNC B1 ;  /* 0x0000000000017941 */ /* 0x000fea0003800000 */
.L_x_222:
        /* <DEDUP_REMOVED lines=12> */
.L_x_225:
[----:B------:R-:W-:Y:S05]  /*a3f0*/  BSYNC B1 ;  /* 0x0000000000017941 */ /* 0x000fea0003800000 */
.L_x_224:
        /* <DEDUP_REMOVED lines=12> */
.L_x_227:
[----:B------:R-:W-:Y:S05]  /*a4c0*/  BSYNC B1 ;  /* 0x0000000000017941 */ /* 0x000fea0003800000 */
.L_x_226:
        /* <DEDUP_REMOVED lines=12> */
.L_x_229:
[----:B------:R-:W-:Y:S05]  /*a590*/  BSYNC B1 ;  /* 0x0000000000017941 */ /* 0x000fea0003800000 */
.L_x_228:
        /* <DEDUP_REMOVED lines=12> */
.L_x_231:
[----:B------:R-:W-:Y:S05]  /*a660*/  BSYNC B1 ;  /* 0x0000000000017941 */ /* 0x000fea0003800000 */
.L_x_230:
        /* <DEDUP_REMOVED lines=12> */
.L_x_233:
[----:B------:R-:W-:Y:S05]  /*a730*/  BSYNC B1 ;  /* 0x0000000000017941 */ /* 0x000fea0003800000 */
.L_x_232:
        /* <DEDUP_REMOVED lines=12> */
.L_x_235:
[----:B------:R-:W-:Y:S05]  /*a800*/  BSYNC B1 ;  /* 0x0000000000017941 */ /* 0x000fea0003800000 */
.L_x_234:
[----:B-----5:R-:W-:Y:S01]  /*a810*/  LOP3.LUT R2, R2, 0xff, RZ, 0xc0, !PT ;  /* 0x000000ff02027812 */ /* 0x020fe200078ec0ff */
[----:B------:R-:W-:Y:S01]  /*a820*/  BSSY B1, `(.L_x_236) ;  /* 0x000000b000017945 */ /* 0x000fe20003800000 */
[----:B------:R-:W-:Y:S02]  /*a830*/  ISETP.LT.OR P5, PT, R35, 0xc1, !P2 ;  /* 0x000000c12300780c */ /* 0x000fe400057a1670 */
[----:B------:R-:W-:-:S05]  /*a840*/  F2FP.F16.E5M2.UNPACK_B R2, R2 ;  /* 0x00000002ff02723e */ /* 0x000fca00020004ff */
[----:B------:R-:W-:-:S05]  /*a850*/  HADD2.F32 R2, -RZ, R2.H0_H0 ;  /* 0x20000002ff027230 */ /* 0x000fca0000004100 */
[----:B0-----:R-:W-:-:S04]  /*a860*/  FMUL R3, R2, UR19 ;  /* 0x0000001302037c20 */ /* 0x001fc80008400000 */
[----:B------:R-:W-:Y:S01]  /*a870*/  FFMA R3, R0, UR20, R3 ;  /* 0x0000001400037c23 */ /* 0x000fe20008000003 */
[----:B------:R-:W-:-:S04]  /*a880*/  PRMT R0, RZ, 0x7610, R0 ;  /* 0x00007610ff007816 */ /* 0x000fc80000000000 */
[----:B------:R-:W-:-:S05]  /*a890*/  F2FP.SATFINITE.E5M2.F32.PACK_AB_MERGE_C R3, RZ, R3, RZ ;  /* 0x00000003ff03723e */ /* 0x000fca00048060ff */
[----:B------:R0:W-:Y:S01]  /*a8a0*/  @!P4 STG.E.U8 desc[UR16][R24.64+0xc1], R3 ;  /* 0x0000c1031800c986 */ /* 0x0001e2000c101110 */
[----:B------:R-:W-:Y:S05]  /*a8b0*/  @P5 BRA `(.L_x_237) ;  /* 0x0000000000045947 */ /* 0x000fea0003800000 */
[----:B------:R0:W5:Y:S02]  /*a8c0*/  LDG.E.U8 R0, desc[UR16][R30.64+0xc0] ;  /* 0x0000c0101e007981 */ /* 0x000164000c1e1100 */
.L_x_237:
[----:B------:R-:W-:Y:S05]  /*a8d0*/  BSYNC B1 ;  /* 0x0000000000017941 */ /* 0x000fea0003800000 */
.L_x_236:
[----:B------:R-:W2:Y:S01]  /*a8e0*/  LDL.LU R2, [R1] ;  /* 0x0000000001027983 */ /* 0x000ea20000300800 */
[----:B-----5:R-:W-:Y:S01]  /*a8f0*/  LOP3.LUT R0, R0, 0xff, RZ, 0xc0, !PT ;  /* 0x000000ff00007812 */ /* 0x020fe200078ec0ff */
[----:B------:R-:W-:Y:S01]  /*a900*/  BSSY B1, `(.L_x_238) ;  /* 0x000000b000017945 */ /* 0x000fe20003800000 */
[----:B------:R-:W-:Y:S02]  /*a910*/  ISETP.LT.OR P4, PT, R35, 0xc2, !P2 ;  /* 0x000000c22300780c */ /* 0x000fe40005781670 */
[----:B------:R-:W-:-:S05]  /*a920*/  F2FP.F16.E5M2.UNPACK_B R0, R0 ;  /* 0x00000000ff00723e */ /* 0x000fca00020004ff */
[----:B------:R-:W-:-:S05]  /*a930*/  HADD2.F32 R0, -RZ, R0.H0_H0 ;  /* 0x20000000ff007230 */ /* 0x000fca0000004100 */
[----:B------:R-:W-:-:S04]  /*a940*/  FMUL R0, R0, UR19 ;  /* 0x0000001300007c20 */ /* 0x000fc80008400000 */
[----:B--2---:R-:W-:-:S05]  /*a950*/  FFMA R0, R2, UR20, R0 ;  /* 0x0000001402007c23 */ /* 0x004fca0008000000 */
[----:B0-----:R-:W-:Y:S02]  /*a960*/  F2FP.SATFINITE.E5M2.F32.PACK_AB_MERGE_C R3, RZ, R0, RZ ;  /* 0x00000000ff03723e */ /* 0x001fe400048060ff */
[----:B------:R-:W-:-:S03]  /*a970*/  PRMT R0, RZ, 0x7610, R0 ;  /* 0x00007610ff007816 */ /* 0x000fc60000000000 */
[----:B------:R0:W-:Y:S01]  /*a980*/  @!P5 STG.E.U8 desc[UR16][R26.64+0xc0], R3 ;  /* 0x0000c0031a00d986 */ /* 0x0001e2000c101110 */
[----:B------:R-:W-:Y:S05]  /*a990*/  @P4 BRA `(.L_x_239) ;  /* 0x0000000000044947 */ /* 0x000fea0003800000 */
[----:B------:R2:W5:Y:S02]  /*a9a0*/  LDG.E.U8 R0, desc[UR16][R30.64+0xc1] ;  /* 0x0000c1101e007981 */ /* 0x000564000c1e1100 */
.L_x_239:
[----:B------:R-:W-:Y:S05]  /*a9b0*/  BSYNC B1 ;  /* 0x0000000000017941 */ /* 0x000fea0003800000 */
.L_x_238:
[----:B------:R-:W3:Y:S01]  /*a9c0*/  LDL.LU R2, [R1+0x4] ;  /* 0x0000040001027983 */ /* 0x000ee20000300800 */
[----:B-----5:R-:W-:Y:S01]  /*a9d0*/  LOP3.LUT R0, R0, 0xff, RZ, 0xc0, !PT ;  /* 0x000000ff00007812 */ /* 0x020fe200078ec0ff */
[----:B------:R-:W-:Y:S01]  /*a9e0*/  BSSY B1, `(.L_x_240) ;  /* 0x000000b000017945 */ /* 0x000fe20003800000 */
[----:B------:R-:W-:Y:S02]  /*a9f0*/  ISETP.LT.OR P5, PT, R35, 0xc9, !P1 ;  /* 0x000000c92300780c */ /* 0x000fe40004fa1670 */
[----:B------:R-:W-:-:S05]  /*aa00*/  F2FP.F16.E5M2.UNPACK_B R0, R0 ;  /* 0x00000000ff00723e */ /* 0x000fca00020004ff */
[----:B------:R-:W-:-:S05]  /*aa10*/  HADD2.F32 R0, -RZ, R0.H0_H0 ;  /* 0x20000000ff007230 */ /* 0x000fca0000004100 */
[----:B------:R-:W-:-:S04]  /*aa20*/  FMUL R0, R0, UR19 ;  /* 0x0000001300007c20 */ /* 0x000fc80008400000 */
[----:B---3--:R-:W-:-:S05]  /*aa30*/  FFMA R0, R2, UR20, R0 ;  /* 0x0000001402007c23 */ /* 0x008fca0008000000 */
[----:B0-----:R-:W-:Y:S02]  /*aa40*/  F2FP.SATFINITE.E5M2.F32.PACK_AB_MERGE_C R3, RZ, R0, RZ ;  /* 0x00000000ff03723e */ /* 0x001fe400048060ff */
[----:B------:R-:W-:-:S03]  /*aa50*/  PRMT R0, RZ, 0x7610, R0 ;  /* 0x00007610ff007816 */ /* 0x000fc60000000000 */
[----:B------:R0:W-:Y:S01]  /*aa60*/  @!P4 STG.E.U8 desc[UR16][R26.64+0xc1], R3 ;  /* 0x0000c1031a00c986 */ /* 0x0001e2000c101110 */
[----:B------:R-:W-:Y:S05]  /*aa70*/  @P5 BRA `(.L_x_241) ;  /* 0x0000000000045947 */ /* 0x000fea0003800000 */
[----:B------:R3:W5:Y:S02]  /*aa80*/  LDG.E.U8 R0, desc[UR16][R28.64+0xc8] ;  /* 0x0000c8101c007981 */ /* 0x000764000c1e1100 */
.L_x_241:
[----:B------:R-:W-:Y:S05]  /*aa90*/  BSYNC B1 ;  /* 0x0000000000017941 */ /* 0x000fea0003800000 */
.L_x_240:
[----:B------:R-:W2:Y:S01]  /*aaa0*/  LDL.LU R2, [R1+0x8] ;  /* 0x0000080001027983 */ /* 0x000ea20000300800 */
        /* <DEDUP_REMOVED lines=12> */
.L_x_243:
[----:B------:R-:W-:Y:S05]  /*ab70*/  BSYNC B1 ;  /* 0x0000000000017941 */ /* 0x000fea0003800000 */
.L_x_242:
        /* <DEDUP_REMOVED lines=13> */
.L_x_245:
[----:B------:R-:W-:Y:S05]  /*ac50*/  BSYNC B1 ;  /* 0x0000000000017941 */ /* 0x000fea0003800000 */
.L_x_244:
        /* <DEDUP_REMOVED lines=13> */
.L_x_247:
[----:B------:R-:W-:Y:S05]  /*ad30*/  BSYNC B1 ;  /* 0x0000000000017941 */ /* 0x000fea0003800000 */
.L_x_246:
        /* <DEDUP_REMOVED lines=13> */
.L_x_249:
[----:B------:R-:W-:Y:S05]  /*ae10*/  BSYNC B1 ;  /* 0x0000000000017941 */ /* 0x000fea0003800000 */
.L_x_248:
        /* <DEDUP_REMOVED lines=13> */
.L_x_251:
[----:B------:R-:W-:Y:S05]  /*aef0*/  BSYNC B1 ;  /* 0x0000000000017941 */ /* 0x000fea0003800000 */
.L_x_250:
        /* <DEDUP_REMOVED lines=13> */
.L_x_253:
[----:B------:R-:W-:Y:S05]  /*afd0*/  BSYNC B1 ;  /* 0x0000000000017941 */ /* 0x000fea0003800000 */
.L_x_252:
        /* <DEDUP_REMOVED lines=13> */
.L_x_255:
[----:B------:R-:W-:Y:S05]  /*b0b0*/  BSYNC B1 ;  /* 0x0000000000017941 */ /* 0x000fea0003800000 */
.L_x_254:
        /* <DEDUP_REMOVED lines=13> */
.L_x_257:
[----:B------:R-:W-:Y:S05]  /*b190*/  BSYNC B1 ;  /* 0x0000000000017941 */ /* 0x000fea0003800000 */
.L_x_256:
        /* <DEDUP_REMOVED lines=13> */
.L_x_259:
[----:B------:R-:W-:Y:S05]  /*b270*/  BSYNC B1 ;  /* 0x0000000000017941 */ /* 0x000fea0003800000 */
.L_x_258:
        /* <DEDUP_REMOVED lines=13> */
.L_x_261:
[----:B------:R-:W-:Y:S05]  /*b350*/  BSYNC B1 ;  /* 0x0000000000017941 */ /* 0x000fea0003800000 */
.L_x_260:
        /* <DEDUP_REMOVED lines=13> */
.L_x_263:
[----:B------:R-:W-:Y:S05]  /*b430*/  BSYNC B1 ;  /* 0x0000000000017941 */ /* 0x000fea0003800000 */
.L_x_262:
        /* <DEDUP_REMOVED lines=13> */
.L_x_265:
[----:B------:R-:W-:Y:S05]  /*b510*/  BSYNC B1 ;  /* 0x0000000000017941 */ /* 0x000fea0003800000 */
.L_x_264:
        /* <DEDUP_REMOVED lines=13> */
.L_x_267:
[----:B------:R-:W-:Y:S05]  /*b5f0*/  BSYNC B1 ;  /* 0x0000000000017941 */ /* 0x000fea0003800000 */
.L_x_266:
        /* <DEDUP_REMOVED lines=13> */
.L_x_269:
[----:B------:R-:W-:Y:S05]  /*b6d0*/  BSYNC B1 ;  /* 0x0000000000017941 */ /* 0x000fea0003800000 */
.L_x_268:
        /* <DEDUP_REMOVED lines=13> */
.L_x_271:
[----:B------:R-:W-:Y:S05]  /*b7b0*/  BSYNC B1 ;  /* 0x0000000000017941 */ /* 0x000fea0003800000 */
.L_x_270:
        /* <DEDUP_REMOVED lines=13> */
.L_x_273:
[----:B------:R-:W-:Y:S05]  /*b890*/  BSYNC B1 ;  /* 0x0000000000017941 */ /* 0x000fea0003800000 */
.L_x_272:
        /* <DEDUP_REMOVED lines=13> */
.L_x_275:
[----:B------:R-:W-:Y:S05]  /*b970*/  BSYNC B1 ;  /* 0x0000000000017941 */ /* 0x000fea0003800000 */
.L_x_274:
        /* <DEDUP_REMOVED lines=13> */
.L_x_277:
[----:B------:R-:W-:Y:S05]  /*ba50*/  BSYNC B1 ;  /* 0x0000000000017941 */ /* 0x000fea0003800000 */
.L_x_276:
        /* <DEDUP_REMOVED lines=13> */
.L_x_279:
[----:B------:R-:W-:Y:S05]  /*bb30*/  BSYNC B1 ;  /* 0x0000000000017941 */ /* 0x000fea0003800000 */
.L_x_278:
        /* <DEDUP_REMOVED lines=13> */
.L_x_281:
[----:B------:R-:W-:Y:S05]  /*bc10*/  BSYNC B1 ;  /* 0x0000000000017941 */ /* 0x000fea0003800000 */
.L_x_280:
        /* <DEDUP_REMOVED lines=13> */
.L_x_283:
[----:B------:R-:W-:Y:S05]  /*bcf0*/  BSYNC B1 ;  /* 0x0000000000017941 */ /* 0x000fea0003800000 */
.L_x_282:
        /* <DEDUP_REMOVED lines=13> */
.L_x_285:
[----:B------:R-:W-:Y:S05]  /*bdd0*/  BSYNC B1 ;  /* 0x0000000000017941 */ /* 0x000fea0003800000 */
.L_x_284:
        /* <DEDUP_REMOVED lines=13> */
.L_x_287:
[----:B------:R-:W-:Y:S05]  /*beb0*/  BSYNC B1 ;  /* 0x0000000000017941 */ /* 0x000fea0003800000 */
.L_x_286:
        /* <DEDUP_REMOVED lines=13> */
.L_x_289:
[----:B------:R-:W-:Y:S05]  /*bf90*/  BSYNC B1 ;  /* 0x0000000000017941 */ /* 0x000fea0003800000 */
.L_x_288:
        /* <DEDUP_REMOVED lines=13> */
.L_x_291:
[----:B------:R-:W-:Y:S05]  /*c070*/  BSYNC B1 ;  /* 0x0000000000017941 */ /* 0x000fea0003800000 */
.L_x_290:
        /* <DEDUP_REMOVED lines=13> */
.L_x_293:
[----:B------:R-:W-:Y:S05]  /*c150*/  BSYNC B1 ;  /* 0x0000000000017941 */ /* 0x000fea0003800000 */
.L_x_292:
        /* <DEDUP_REMOVED lines=13> */
.L_x_295:
[----:B------:R-:W-:Y:S05]  /*c230*/  BSYNC B1 ;  /* 0x0000000000017941 */ /* 0x000fea0003800000 */
.L_x_294:
[----:B------:R-:W-:Y:S05]  /*c240*/  @P2 BRA `(.L_x_296) ;  /* 0x0000002000a42947 */ /* 0x000fea0003800000 */
[----:B------:R-:W2:Y:S01]  /*c250*/  LDL.LU R2, [R1+0x74] ;  /* 0x0000740001027983 */ /* 0x000ea20000300800 */
[----:B-----5:R-:W-:-:S04]  /*c260*/  LOP3.LUT R0, R0, 0xff, RZ, 0xc0, !PT ;  /* 0x000000ff00007812 */ /* 0x020fc800078ec0ff */
[----:B------:R-:W-:-:S05]  /*c270*/  F2FP.F16.E5M2.UNPACK_B R0, R0 ;  /* 0x00000000ff00723e */ /* 0x000fca00020004ff */
[----:B------:R-:W-:-:S05]  /*c280*/  HADD2.F32 R0, -RZ, R0.H0_H0 ;  /* 0x20000000ff007230 */ /* 0x000fca0000004100 */
[----:B------:R-:W-:-:S04]  /*c290*/  FMUL R0, R0, UR19 ;  /* 0x0000001300007c20 */ /* 0x000fc80008400000 */
[----:B--2---:R-:W-:-:S05]  /*c2a0*/  FFMA R0, R2, UR20, R0 ;  /* 0x0000001402007c23 */ /* 0x004fca0008000000 */
[----:B0-----:R-:W-:-:S05]  /*c2b0*/  F2FP.SATFINITE.E5M2.F32.PACK_AB_MERGE_C R3, RZ, R0, RZ ;  /* 0x00000000ff03723e */ /* 0x001fca00048060ff */
[----:B------:R0:W-:Y:S01]  /*c2c0*/  STG.E.U8 desc[UR16][R26.64+0xf9], R3 ;  /* 0x0000f9031a007986 */ /* 0x0001e2000c101110 */
[----:B------:R-:W-:Y:S05]  /*c2d0*/  BRA `(.L_x_296) ;  /* 0x0000002000807947 */ /* 0x000fea0003800000 */
.L_x_39:
[C---:B------:R-:W-:Y:S01]  /*c2e0*/  ISETP.GE.AND P2, PT, R38.reuse, 0x1, PT ;  /* 0x000000012600780c */ /* 0x040fe20003f46270 */
[----:B------:R-:W2:Y:S01]  /*c2f0*/  LDL.LU R227, [R1+0x14] ;  /* 0x0000140001e37983 */ /* 0x000ea20000300800 */
[----:B------:R-:W-:Y:S01]  /*c300*/  ISETP.GE.AND P1, PT, R38, 0x9, PT ;  /* 0x000000092600780c */ /* 0x000fe20003f26270 */
[----:B------:R-:W-:Y:S01]  /*c310*/  FMUL R226, R226, UR20 ;  /* 0x00000014e2e27c20 */ /* 0x000fe20008400000 */
[----:B------:R-:W-:Y:S01]  /*c320*/  ISETP.LT.OR P4, PT, R35, 0x1, !P2 ;  /* 0x000000012300780c */ /* 0x000fe20005781670 */
[----:B------:R-:W-:Y:S01]  /*c330*/  FMUL R225, R225, UR20 ;  /* 0x00000014e1e17c20 */ /* 0x000fe20008400000 */
[C---:B------:R-:W-:Y:S01]  /*c340*/  ISETP.LT.OR P5, PT, R35.reuse, 0x2, !P2 ;  /* 0x000000022300780c */ /* 0x040fe200057a1670 */
[----:B------:R-:W-:Y:S01]  /*c350*/  FMUL R224, R224, UR20 ;  /* 0x00000014e0e07c20 */ /* 0x000fe20008400000 */
[----:B------:R-:W-:Y:S02]  /*c360*/  ISETP.LT.OR P6, PT, R35, 0x1, !P1 ;  /* 0x000000012300780c */ /* 0x000fe40004fc1670 */
[----:B------:R-:W-:-:S02]  /*c370*/  F2FP.SATFINITE.E5M2.F32.PACK_AB_MERGE_C R29, RZ, R226, RZ ;  /* 0x000000e2ff1d723e */ /* 0x000fc400048060ff */
[----:B------:R-:W-:Y:S01]  /*c380*/  F2FP.SATFINITE.E5M2.F32.PACK_AB_MERGE_C R225, RZ, R225, RZ ;  /* 0x000000e1ffe1723e */ /* 0x000fe200048060ff */
[----:B------:R-:W-:Y:S01]  /*c390*/  FMUL R223, R223, UR20 ;  /* 0x00000014dfdf7c20 */ /* 0x000fe20008400000 */
[----:B------:R-:W-:Y:S01]  /*c3a0*/  F2FP.SATFINITE.E5M2.F32.PACK_AB_MERGE_C R31, RZ, R224, RZ ;  /* 0x000000e0ff1f723e */ /* 0x000fe200048060ff */
[----:B------:R-:W-:Y:S01]  /*c3b0*/  FMUL R222, R222, UR20 ;  /* 0x00000014dede7c20 */ /* 0x000fe20008400000 */
[----:B------:R-:W-:Y:S01]  /*c3c0*/  FMUL R221, R221, UR20 ;  /* 0x00000014dddd7c20 */ /* 0x000fe20008400000 */
[----:B------:R0:W-:Y:S01]  /*c3d0*/  @!P4 STG.E.U8 desc[UR16][R24.64], R29 ;  /* 0x0000001d1800c986 */ /* 0x0001e2000c101110 */
[----:B------:R-:W-:-:S03]  /*c3e0*/  ISETP.LT.OR P4, PT, R35, 0x2, !P1 ;  /* 0x000000022300780c */ /* 0x000fc60004f81670 */
[----:B------:R-:W-:Y:S01]  /*c3f0*/  @!P5 STG.E.U8 desc[UR16][R24.64+0x1], R225 ;  /* 0x000001e11800d986 */ /* 0x000fe2000c101110 */
[----:B------:R-:W-:-:S03]  /*c400*/  ISETP.LT.OR P5, PT, R35, 0x9, !P2 ;  /* 0x000000092300780c */ /* 0x000fc600057a1670 */
[----:B------:R1:W-:Y:S01]  /*c410*/  @!P6 STG.E.U8 desc[UR16][R26.64], R31 ;  /* 0x0000001f1a00e986 */ /* 0x0003e2000c101110 */
[----:B------:R-:W-:Y:S02]  /*c420*/  ISETP.LT.OR P6, PT, R35, 0xa, !P2 ;  /* 0x0000000a2300780c */ /* 0x000fe400057c1670 */
[----:B------:R-:W-:Y:S01]  /*c430*/  F2FP.SATFINITE.E5M2.F32.PACK_AB_MERGE_C R223, RZ, R223, RZ ;  /* 0x000000dfffdf723e */ /* 0x000fe200048060ff */
[----:B------:R-:W-:Y:S01]  /*c440*/  FMUL R219, R219, UR20 ;  /* 0x00000014dbdb7c20 */ /* 0x000fe20008400000 */
[----:B------:R-:W-:Y:S01]  /*c450*/  F2FP.SATFINITE.E5M2.F32.PACK_AB_MERGE_C R33, RZ, R222, RZ ;  /* 0x000000deff21723e */ /* 0x000fe200048060ff */
[----:B------:R-:W-:Y:S01]  /*c460*/  FMUL R220, R220, UR20 ;  /* 0x00000014dcdc7c20 */ /* 0x000fe20008400000 */
[----:B------:R-:W-:Y:S01]  /*c470*/  F2FP.SATFINITE.E5M2.F32.PACK_AB_MERGE_C R221, RZ, R221, RZ ;  /* 0x000000ddffdd723e */ /* 0x000fe200048060ff */
[----:B------:R-:W-:Y:S01]  /*c480*/  @!P4 STG.E.U8 desc[UR16][R26.64+0x1], R223 ;  /* 0x000001df1a00c986 */ /* 0x000fe2000c101110 */
[----:B------:R-:W-:-:S03]  /*c490*/  ISETP.LT.OR P4, PT, R35, 0x9, !P1 ;  /* 0x000000092300780c */ /* 0x000fc60004f81670 */
[----:B------:R3:W-:Y:S01]  /*c4a0*/  @!P5 STG.E.U8 desc[UR16][R24.64+0x8], R33 ;  /* 0x000008211800d986 */ /* 0x0007e2000c101110 */
[----:B------:R-:W-:-:S03]  /*c4b0*/  ISETP.LT.OR P5, PT, R35, 0xa, !P1 ;  /* 0x0000000a2300780c */ /* 0x000fc60004fa1670 */
[----:B------:R-:W-:Y:S01]  /*c4c0*/  @!P6 STG.E.U8 desc[UR16][R24.64+0x9], R221 ;  /* 0x000009dd1800e986 */ /* 0x000fe2000c101110 */
[----:B------:R-:W-:Y:S01]  /*c4d0*/  ISETP.LT.OR P6, PT, R35, 0x11, !P2 ;  /* 0x000000112300780c */ /* 0x000fe200057c1670 */
[----:B------:R-:W-:Y:S01]  /*c4e0*/  FMUL R218, R218, UR20 ;  /* 0x00000014dada7c20 */ /* 0x000fe20008400000 */
[----:B------:R-:W-:Y:S01]  /*c4f0*/  F2FP.SATFINITE.E5M2.F32.PACK_AB_MERGE_C R219, RZ, R219, RZ ;  /* 0x000000dbffdb723e */ /* 0x000fe200048060ff */
[----:B------:R-:W-:Y:S01]  /*c500*/  FMUL R217, R217, UR20 ;  /* 0x00000014d9d97c20 */ /* 0x000fe20008400000 */
[----:B0-----:R-:W-:Y:S01]  /*c510*/  F2FP.SATFINITE.E5M2.F32.PACK_AB_MERGE_C R29, RZ, R220, RZ ;  /* 0x000000dcff1d723e */ /* 0x001fe200048060ff */
[----:B------:R-:W-:Y:S01]  /*c520*/  FMUL R216, R216, UR20 ;  /* 0x00000014d8d87c20 */ /* 0x000fe20008400000 */
[----:B-1----:R-:W-:Y:S01]  /*c530*/  F2FP.SATFINITE.E5M2.F32.PACK_AB_MERGE_C R31, RZ, R218, RZ ;  /* 0x000000daff1f723e */ /* 0x002fe200048060ff */
[----:B------:R-:W-:Y:S01]  /*c540*/  FMUL R215, R215, UR20 ;  /* 0x00000014d7d77c20 */ /* 0x000fe20008400000 */
[----:B------:R-:W-:Y:S01]  /*c550*/  FMUL R213, R213, UR20 ;  /* 0x00000014d5d57c20 */ /* 0x000fe20008400000 */
[----:B------:R-:W-:Y:S01]  /*c560*/  @!P5 STG.E.U8 desc[UR16][R26.64+0x9], R219 ;  /* 0x000009db1a00d986 */ /* 0x000fe2000c101110 */
[----:B------:R-:W-:-:S03]  /*c570*/  ISETP.LT.OR P5, PT, R35, 0x12, !P2 ;  /* 0x000000122300780c */ /* 0x000fc600057a1670 */
[----:B------:R0:W-:Y:S01]  /*c580*/  @!P4 STG.E.U8 desc[UR16][R26.64+0x8], R29 ;  /* 0x0000081d1a00c986 */ /* 0x0001e2000c101110 */
[----:B------:R-:W-:-:S03]  /*c590*/  ISETP.LT.OR P4, PT, R35, 0x11, !P1 ;  /* 0x000000112300780c */ /* 0x000fc60004f81670 */
[----:B------:R1:W-:Y:S01]  /*c5a0*/  @!P6 STG.E.U8 desc[UR16][R24.64+0x10], R31 ;  /* 0x0000101f1800e986 */ /* 0x0003e2000c101110 */
[C---:B------:R-:W-:Y:S02]  /*c5b0*/  ISETP.LT.OR P6, PT, R35.reuse, 0x12, !P1 ;  /* 0x000000122300780c */ /* 0x040fe40004fc1670 */
[----:B------:R-:W-:Y:S01]  /*c5c0*/  F2FP.SATFINITE.E5M2.F32.PACK_AB_MERGE_C R217, RZ, R217, RZ ;  /* 0x000000d9ffd9723e */ /* 0x000fe200048060ff */
[----:B------:R-:W-:Y:S01]  /*c5d0*/  FMUL R214, R214, UR20 ;  /* 0x00000014d6d67c20 */ /* 0x000fe20008400000 */
[----:B---3--:R-:W-:Y:S01]  /*c5e0*/  F2FP.SATFINITE.E5M2.F32.PACK_AB_MERGE_C R33, RZ, R216, RZ ;  /* 0x000000d8ff21723e */ /* 0x008fe200048060ff */
[----:B------:R-:W-:Y:S01]  /*c5f0*/  FMUL R212, R212, UR20 ;  /* 0x00000014d4d47c20 */ /* 0x000fe20008400000 */
[----:B------:R-:W-:Y:S01]  /*c600*/  F2FP.SATFINITE.E5M2.F32.PACK_AB_MERGE_C R215, RZ, R215, RZ ;  /* 0x000000d7ffd7723e */ /* 0x000fe200048060ff */
[----:B------:R-:W-:Y:S01]  /*c610*/  @!P5 STG.E.U8 desc[UR16][R24.64+0x11], R217 ;  /* 0x000011d91800d986 */ /* 0x000fe2000c101110 */
[----:B------:R-:W-:-:S03]  /*c620*/  ISETP.LT.OR P5, PT, R35, 0x1a, !P2 ;  /* 0x0000001a2300780c */ /* 0x000fc600057a1670 */
[----:B------:R3:W-:Y:S01]  /*c630*/  @!P4 STG.E.U8 desc[UR16][R26.64+0x10], R33 ;  /* 0x000010211a00c986 */ /* 0x0007e2000c101110 */
[----:B------:R-:W-:-:S03]  /*c640*/  ISETP.LT.OR P4, PT, R35, 0x19, !P2 ;  /* 0x000000192300780c */ /* 0x000fc60005781670 */
[----:B------:R-:W-:Y:S01]  /*c650*/  @!P6 STG.E.U8 desc[UR16][R26.64+0x11], R215 ;  /* 0x000011d71a00e986 */ /* 0x000fe2000c101110 */
[----:B------:R-:W-:Y:S02]  /*c660*/  ISETP.LT.OR P6, PT, R35, 0x19, !P1 ;  /* 0x000000192300780c */ /* 0x000fe40004fc1670 */
[----:B------:R-:W-:Y:S01]  /*c670*/  F2FP.SATFINITE.E5M2.F32.PACK_AB_MERGE_C R213, RZ, R213, RZ ;  /* 0x000000d5ffd5723e */ /* 0x000fe200048060ff */
[----:B------:R-:W-:Y:S01]  /*c680*/  FMUL R211, R211, UR20 ;  /* 0x00000014d3d37c20 */ /* 0x000fe20008400000 */
[----:B0-----:R-:W-:Y:S01]  /*c690*/  F2FP.SATFINITE.E5M2.F32.PACK_AB_MERGE_C R29, RZ, R214, RZ ;  /* 0x000000d6ff1d723e */ /* 0x001fe200048060ff */
[----:B------:R-:W-:Y:S01]  /*c6a0*/  FMUL R210, R210, UR20 ;  /* 0x00000014d2d27c20 */ /* 0x000fe20008400000 */
[----:B-1----:R-:W-:Y:S01]  /*c6b0*/  F2FP.SATFINITE.E5M2.F32.PACK_AB_MERGE_C R31, RZ, R212, RZ ;  /* 0x000000d4ff1f723e */ /* 0x002fe200048060ff */
[----:B------:R-:W-:Y:S01]  /*c6c0*/  @!P5 STG.E.U8 desc[UR16][R24.64+0x19], R213 ;  /* 0x000019d51800d986 */ /* 0x000fe2000c101110 */
[----:B------:R-:W-:-:S03]  /*c6d0*/  ISETP.LT.OR P5, PT, R35, 0x1a, !P1 ;  /* 0x0000001a2300780c */ /* 0x000fc60004fa1670 */
[----:B------:R0:W-:Y:S01]  /*c6e0*/  @!P4 STG.E.U8 desc[UR16][R24.64+0x18], R29 ;  /* 0x0000181d1800c986 */ /* 0x0001e2000c101110 */
[----:B------:R-:W-:-:S03]  /*c6f0*/  ISETP.LT.OR P4, PT, R35, 0x21, !P2 ;  /* 0x000000212300780c */ /* 0x000fc60005781670 */
[----:B------:R1:W-:Y:S01]  /*c700*/  @!P6 STG.E.U8 desc[UR16][R26.64+0x18], R31 ;  /* 0x0000181f1a00e986 */ /* 0x0003e2000c101110 */
[----:B------:R-:W-:Y:S01]  /*c710*/  ISETP.LT.OR P6, PT, R35, 0x22, !P2 ;  /* 0x000000222300780c */ /* 0x000fe200057c1670 */
[----:B------:R-:W-:Y:S01]  /*c720*/  FMUL R209, R209, UR20 ;  /* 0x00000014d1d17c20 */ /* 0x000fe20008400000 */
        /* <DEDUP_REMOVED lines=49> */
[----:B------:R-:W4:Y:S01]  /*ca40*/  LDL.LU R226, [R1+0x10] ;  /* 0x0000100001e27983 */ /* 0x000f220000300800 */
[----:B---3--:R-:W-:Y:S02]  /*ca50*/  F2FP.SATFINITE.E5M2.F32.PACK_AB_MERGE_C R33, RZ, R198, RZ ;  /* 0x000000c6ff21723e */ /* 0x008fe400048060ff */
[----:B------:R-:W-:Y:S01]  /*ca60*/  F2FP.SATFINITE.E5M2.F32.PACK_AB_MERGE_C R197, RZ, R197, RZ ;  /* 0x000000c5ffc5723e */ /* 0x000fe200048060ff */
[----:B------:R-:W-:Y:S01]  /*ca70*/  @!P5 STG.E.U8 desc[UR16][R26.64+0x31], R199 ;  /* 0x000031c71a00d986 */ /* 0x000fe2000c101110 */
[----:B------:R-:W-:-:S03]  /*ca80*/  ISETP.LT.OR P5, PT, R35, 0x3a, !P1 ;  /* 0x0000003a2300780c */ /* 0x000fc60004fa1670 */
[----:B------:R-:W3:Y:S01]  /*ca90*/  LDL.LU R224, [R1+0xc] ;  /* 0x00000c0001e07983 */ /* 0x000ee20000300800 */
[----:B------:R-:W-:-:S03]  /*caa0*/  FMUL R195, R195, UR20 ;  /* 0x00000014c3c37c20 */ /* 0x000fc60008400000 */
[----:B------:R1:W-:Y:S01]  /*cab0*/  @!P4 STG.E.U8 desc[UR16][R24.64+0x38], R33 ;  /* 0x000038211800c986 */ /* 0x0003e2000c101110 */
[----:B------:R-:W-:-:S03]  /*cac0*/  ISETP.LT.OR P4, PT, R35, 0x39, !P1 ;  /* 0x000000392300780c */ /* 0x000fc60004f81670 */
[----:B------:R-:W2:Y:S01]  /*cad0*/  LDL.LU R225, [R1+0x8] ;  /* 0x0000080001e17983 */ /* 0x000ea20000300800 */
[----:B------:R-:W-:-:S03]  /*cae0*/  FMUL R196, R196, UR20 ;  /* 0x00000014c4c47c20 */ /* 0x000fc60008400000 */
[----:B------:R-:W-:Y:S01]  /*caf0*/  @!P6 STG.E.U8 desc[UR16][R24.64+0x39], R197 ;  /* 0x000039c51800e986 */ /* 0x000fe2000c101110 */
[----:B------:R-:W-:-:S03]  /*cb00*/  ISETP.LT.OR P6, PT, R35, 0x41, !P2 ;  /* 0x000000412300780c */ /* 0x000fc600057c1670 */
[----:B------:R-:W4:Y:S01]  /*cb10*/  LDL.LU R222, [R1] ;  /* 0x0000000001de7983 */ /* 0x000f220000300800 */
[----:B------:R-:W-:-:S03]  /*cb20*/  FMUL R194, R194, UR20 ;  /* 0x00000014c2c27c20 */ /* 0x000fc60008400000 */
[----:B------:R-:W3:Y:S04]  /*cb30*/  LDL.LU R223, [R1+0x18] ;  /* 0x0000180001df7983 */ /* 0x000ee80000300800 */
[----:B------:R-:W3:Y:S01]  /*cb40*/  LDL.LU R221, [R1+0x4] ;  /* 0x0000040001dd7983 */ /* 0x000ee20000300800 */
[----:B------:R-:W-:Y:S01]  /*cb50*/  F2FP.SATFINITE.E5M2.F32.PACK_AB_MERGE_C R195, RZ, R195, RZ ;  /* 0x000000c3ffc3723e */ /* 0x000fe200048060ff */
[----:B------:R-:W-:Y:S01]  /*cb60*/  FMUL R193, R193, UR20 ;  /* 0x00000014c1c17c20 */ /* 0x000fe20008400000 */
[----:B0-----:R-:W-:Y:S01]  /*cb70*/  F2FP.SATFINITE.E5M2.F32.PACK_AB_MERGE_C R29, RZ, R196, RZ ;  /* 0x000000c4ff1d723e */ /* 0x001fe200048060ff */
[----:B------:R-:W-:Y:S01]  /*cb80*/  FMUL R192, R192, UR20 ;  /* 0x00000014c0c07c20 */ /* 0x000fe20008400000 */
[----:B-1----:R-:W-:Y:S01]  /*cb90*/  F2FP.SATFINITE.E5M2.F32.PACK_AB_MERGE_C R31, RZ, R194, RZ ;  /* 0x000000c2ff1f723e */ /* 0x002fe200048060ff */
[----:B------:R-:W-:Y:S01]  /*cba0*/  @!P5 STG.E.U8 desc[UR16][R26.64+0x39], R195 ;  /* 0x000039c31a00d986 */ /* 0x000fe2000c101110 */
[----:B------:R-:W-:Y:S01]  /*cbb0*/  ISETP.LT.OR P5, PT, R35, 0x42, !P2 ;  /* 0x000000422300780c */ /* 0x000fe200057a1670 */
[----:B------:R-:W-:Y:S01]  /*cbc0*/  FMUL R191, R191, UR20 ;  /* 0x00000014bfbf7c20 */ /* 0x000fe20008400000 */
[----:B------:R-:W-:Y:S01]  /*cbd0*/  F2FP.SATFINITE.E5M2.F32.PACK_AB_MERGE_C R193, RZ, R193, RZ ;  /* 0x000000c1ffc1723e */ /* 0x000fe200048060ff */
[----:B------:R0:W-:Y:S01]  /*cbe0*/  @!P4 STG.E.U8 desc[UR16][R26.64+0x38], R29 ;  /* 0x0000381d1a00c986 */ /* 0x0001e2000c101110 */
[----:B------:R-:W-:Y:S01]  /*cbf0*/  ISETP.LT.OR P4, PT, R35, 0x41, !P1 ;  /* 0x000000412300780c */ /* 0x000fe20004f81670 */
[----:B------:R-:W-:Y:S01]  /*cc00*/  FMUL R189, R189, UR20 ;  /* 0x00000014bdbd7c20 */ /* 0x000fe20008400000 */
[----:B------:R-:W-:Y:S01]  /*cc10*/  F2FP.SATFINITE.E5M2.F32.PACK_AB_MERGE_C R33, RZ, R192, RZ ;  /* 0x000000c0ff21723e */ /* 0x000fe200048060ff */
[----:B------:R1:W-:Y:S01]  /*cc20*/  @!P6 STG.E.U8 desc[UR16][R24.64+0x40], R31 ;  /* 0x0000401f1800e986 */ /* 0x0003e2000c101110 */
[C---:B------:R-:W-:Y:S01]  /*cc30*/  ISETP.LT.OR P6, PT, R35.reuse, 0x42, !P1 ;  /* 0x000000422300780c */ /* 0x040fe20004fc1670 */
[----:B------:R-:W-:Y:S01]  /*cc40*/  FMUL R190, R190, UR20 ;  /* 0x00000014bebe7c20 */ /* 0x000fe20008400000 */
[----:B------:R-:W-:Y:S01]  /*cc50*/  F2FP.SATFINITE.E5M2.F32.PACK_AB_MERGE_C R191, RZ, R191, RZ ;  /* 0x000000bfffbf723e */ /* 0x000fe200048060ff */
[----:B------:R-:W-:Y:S01]  /*cc60*/  FMUL R188, R188, UR20 ;  /* 0x00000014bcbc7c20 */ /* 0x000fe20008400000 */
[----:B------:R-:W-:Y:S01]  /*cc70*/  F2FP.SATFINITE.E5M2.F32.PACK_AB_MERGE_C R189, RZ, R189, RZ ;  /* 0x000000bdffbd723e */ /* 0x000fe200048060ff */
[----:B------:R-:W-:Y:S01]  /*cc80*/  @!P5 STG.E.U8 desc[UR16][R24.64+0x41], R193 ;  /* 0x000041c11800d986 */ /* 0x000fe2000c101110 */
[----:B------:R-:W-:Y:S01]  /*cc90*/  ISETP.LT.OR P5, PT, R35, 0x4a, !P2 ;  /* 0x0000004a2300780c */ /* 0x000fe200057a1670 */
[----:B------:R-:W-:Y:S01]  /*cca0*/  FMUL R187, R187, UR20 ;  /* 0x00000014bbbb7c20 */ /* 0x000fe20008400000 */
[----:B0-----:R-:W-:Y:S01]  /*ccb0*/  F2FP.SATFINITE.E5M2.F32.PACK_AB_MERGE_C R29, RZ, R190, RZ ;  /* 0x000000beff1d723e */ /* 0x001fe200048060ff */
[----:B------:R0:W-:Y:S01]  /*ccc0*/  @!P4 STG.E.U8 desc[UR16][R26.64+0x40], R33 ;  /* 0x000040211a00c986 */ /* 0x0001e2000c101110 */
[C---:B------:R-:W-:Y:S01]  /*ccd0*/  ISETP.LT.OR P4, PT, R35.reuse, 0x49, !P2 ;  /* 0x000000492300780c */ /* 0x040fe20005781670 */
[----:B------:R-:W-:Y:S01]  /*cce0*/  FMUL R186, R186, UR20 ;  /* 0x00000014baba7c20 */ /* 0x000fe20008400000 */
[----:B-1----:R-:W-:Y:S01]  /*ccf0*/  F2FP.SATFINITE.E5M2.F32.PACK_AB_MERGE_C R31, RZ, R188, RZ ;  /* 0x000000bcff1f723e */ /* 0x002fe200048060ff */
[----:B------:R-:W-:Y:S01]  /*cd00*/  @!P6 STG.E.U8 desc[UR16][R26.64+0x41], R191 ;  /* 0x000041bf1a00e986 */ /* 0x000fe2000c101110 */
[----:B------:R-:W-:Y:S01]  /*cd10*/  ISETP.LT.OR P6, PT, R35, 0x49, !P1 ;  /* 0x000000492300780c */ /* 0x000fe20004fc1670 */
[----:B------:R-:W-:Y:S01]  /*cd20*/  FMUL R185, R185, UR20 ;  /* 0x00000014b9b97c20 */ /* 0x000fe20008400000 */
[----:B------:R-:W-:Y:S01]  /*cd30*/  F2FP.SATFINITE.E5M2.F32.PACK_AB_MERGE_C R187, RZ, R187, RZ ;  /* 0x000000bbffbb723e */ /* 0x000fe200048060ff */
[----:B------:R-:W-:Y:S01]  /*cd40*/  FMUL R183, R183, UR20 ;  /* 0x00000014b7b77c20 */ /* 0x000fe20008400000 */
[----:B------:R-:W-:Y:S01]  /*cd50*/  FMUL R184, R184, UR20 ;  /* 0x00000014b8b87c20 */ /* 0x000fe20008400000 */
[----:B------:R-:W-:Y:S01]  /*cd60*/  @!P5 STG.E.U8 desc[UR16][R24.64+0x49], R189 ;  /* 0x000049bd1800d986 */ /* 0x000fe2000c101110 */
[C---:B------:R-:W-:Y:S01]  /*cd70*/  ISETP.LT.OR P5, PT, R35.reuse, 0x4a, !P1 ;  /* 0x0000004a2300780c */ /* 0x040fe20004fa1670 */
[----:B------:R-:W-:Y:S01]  /*cd80*/  FMUL R182, R182, UR20 ;  /* 0x00000014b6b67c20 */ /* 0x000fe20008400000 */
[----:B0-----:R-:W-:Y:S01]  /*cd90*/  F2FP.SATFINITE.E5M2.F32.PACK_AB_MERGE_C R33, RZ, R186, RZ ;  /* 0x000000baff21723e */ /* 0x001fe200048060ff */
[----:B------:R0:W-:Y:S01]  /*cda0*/  @!P4 STG.E.U8 desc[UR16][R24.64+0x48], R29 ;  /* 0x0000481d1800c986 */ /* 0x0001e2000c101110 */
[----:B------:R-:W-:Y:S01]  /*cdb0*/  ISETP.LT.OR P4, PT, R35, 0x51, !P2 ;  /* 0x000000512300780c */ /* 0x000fe20005781670 */
[----:B------:R-:W-:Y:S01]  /*cdc0*/  FMUL R181, R181, UR20 ;  /* 0x00000014b5b57c20 */ /* 0x000fe20008400000 */
[----:B------:R-:W-:Y:S01]  /*cdd0*/  F2FP.SATFINITE.E5M2.F32.PACK_AB_MERGE_C R185, RZ, R185, RZ ;  /* 0x000000b9ffb9723e */ /* 0x000fe200048060ff */
[----:B------:R1:W-:Y:S01]  /*cde0*/  @!P6 STG.E.U8 desc[UR16][R26.64+0x48], R31 ;  /* 0x0000481f1a00e986 */ /* 0x0003e2000c101110 */
[----:B------:R-:W-:Y:S01]  /*cdf0*/  ISETP.LT.OR P6, PT, R35, 0x52, !P2 ;  /* 0x000000522300780c */ /* 0x000fe200057c1670 */
        /* <DEDUP_REMOVED lines=17> */
[----:B------:R-:W-:Y:S01]  /*cf10*/  F2FP.SATFINITE.E5M2.F32.PACK_AB_MERGE_C R177, RZ, R177, RZ ;  /* 0x000000b1ffb1723e */ /* 0x000fe200048060ff */
        /* <DEDUP_REMOVED lines=13> */
[----:B------:R-:W-:Y:S01]  /*cff0*/  FMUL R170, R170, UR20 ;  /* 0x00000014aaaa7c20 */ /* 0x000fe20008400000 */
        /* <DEDUP_REMOVED lines=19> */
[C---:B------:R-:W-:Y:S01]  /*d130*/  ISETP.LT.OR P4, PT, R35.reuse, 0x69, !P2 ;  /* 0x000000692300780c */ /* 0x040fe20005781670 */
        /* <DEDUP_REMOVED lines=69> */
[----:B------:R-:W-:Y:S01]  /*d590*/  ISETP.LT.OR P4, PT, R35, 0x81, !P1 ;  /* 0x000000812300780c */ /* 0x000fe20004f81670 */
[----:B------:R-:W-:Y:S01]  /*d5a0*/  FMUL R13, R13, UR20 ;  /* 0x000000140d0d7c20 */ /* 0x000fe20008400000 */
[----:B-1----:R-:W-:Y:S01]  /*d5b0*/  F2FP.SATFINITE.E5M2.F32.PACK_AB_MERGE_C R31, RZ, R158, RZ ;  /* 0x0000009eff1f723e */ /* 0x002fe200048060ff */
[----:B------:R-:W-:Y:S01]  /*d5c0*/  @!P6 STG.E.U8 desc[UR16][R24.64+0x81], R161 ;  /* 0x000081a11800e986 */ /* 0x000fe2000c101110 */
        /* <DEDUP_REMOVED lines=35> */
[----:B-----5:R-:W-:Y:S01]  /*d800*/  FMUL R0, R0, UR20 ;  /* 0x0000001400007c20 */ /* 0x020fe20008400000 */
[----:B0-----:R-:W-:Y:S01]  /*d810*/  F2FP.SATFINITE.E5M2.F32.PACK_AB_MERGE_C R33, RZ, R22, RZ ;  /* 0x00000016ff21723e */ /* 0x001fe200048060ff */
[----:B------:R0:W-:Y:S01]  /*d820*/  @!P4 STG.E.U8 desc[UR16][R24.64+0x90], R29 ;  /* 0x0000901d1800c986 */ /* 0x0001e2000c101110 */
[C---:B------:R-:W-:Y:S01]  /*d830*/  ISETP.LT.OR P4, PT, R35.reuse, 0x99, !P2 ;  /* 0x000000992300780c */ /* 0x040fe20005781670 */
[----:B------:R-:W-:Y:S01]  /*d840*/  FMUL R2, R2, UR20 ;  /* 0x0000001402027c20 */ /* 0x000fe20008400000 */
[----:B------:R-:W-:Y:S01]  /*d850*/  F2FP.SATFINITE.E5M2.F32.PACK_AB_MERGE_C R5, RZ, R5, RZ ;  /* 0x00000005ff05723e */ /* 0x000fe200048060ff */
[----:B------:R-:W-:Y:S01]  /*d860*/  @!P6 STG.E.U8 desc[UR16][R26.64+0x90], R31 ;  /* 0x0000901f1a00e986 */ /* 0x000fe2000c101110 */
[----:B------:R-:W-:-:S05]  /*d870*/  ISETP.LT.OR P6, PT, R35, 0x9a, !P2 ;  /* 0x0000009a2300780c */ /* 0x000fca00057c1670 */
[----:B------:R1:W-:Y:S01]  /*d880*/  @!P5 STG.E.U8 desc[UR16][R26.64+0x91], R23 ;  /* 0x000091171a00d986 */ /* 0x0003e2000c101110 */
[C---:B------:R-:W-:Y:S02]  /*d890*/  ISETP.LT.OR P5, PT, R35.reuse, 0x9a, !P1 ;  /* 0x0000009a2300780c */ /* 0x040fe40004fa1670 */
[----:B0-----:R-:W-:Y:S01]  /*d8a0*/  F2FP.SATFINITE.E5M2.F32.PACK_AB_MERGE_C R29, RZ, R20, RZ ;  /* 0x00000014ff1d723e */ /* 0x001fe200048060ff */
[----:B------:R-:W-:Y:S01]  /*d8b0*/  @!P4 STG.E.U8 desc[UR16][R24.64+0x98], R33 ;  /* 0x000098211800c986 */ /* 0x000fe2000c101110 */
[----:B------:R-:W-:-:S03]  /*d8c0*/  ISETP.LT.OR P4, PT, R35, 0x99, !P1 ;  /* 0x000000992300780c */ /* 0x000fc60004f81670 */
[----:B------:R0:W-:Y:S01]  /*d8d0*/  @!P6 STG.E.U8 desc[UR16][R24.64+0x99], R21 ;  /* 0x000099151800e986 */ /* 0x0001e2000c101110 */
[----:B------:R-:W-:Y:S02]  /*d8e0*/  ISETP.LT.OR P6, PT, R35, 0xa1, !P2 ;  /* 0x000000a12300780c */ /* 0x000fe400057c1670 */
[----:B-1----:R-:W-:-:S03]  /*d8f0*/  F2FP.SATFINITE.E5M2.F32.PACK_AB_MERGE_C R23, RZ, R18, RZ ;  /* 0x00000012ff17723e */ /* 0x002fc600048060ff */
[----:B------:R1:W-:Y:S01]  /*d900*/  @!P5 STG.E.U8 desc[UR16][R26.64+0x99], R19 ;  /* 0x000099131a00d986 */ /* 0x0003e2000c101110 */
[----:B------:R-:W-:-:S03]  /*d910*/  ISETP.LT.OR P5, PT, R35, 0xa2, !P2 ;  /* 0x000000a22300780c */ /* 0x000fc600057a1670 */
[----:B------:R-:W-:Y:S01]  /*d920*/  @!P4 STG.E.U8 desc[UR16][R26.64+0x98], R29 ;  /* 0x0000981d1a00c986 */ /* 0x000fe2000c101110 */
[C---:B------:R-:W-:Y:S02]  /*d930*/  ISETP.LT.OR P4, PT, R35.reuse, 0xa1, !P1 ;  /* 0x000000a12300780c */ /* 0x040fe40004f81670 */
[----:B0-----:R-:W-:Y:S01]  /*d940*/  F2FP.SATFINITE.E5M2.F32.PACK_AB_MERGE_C R21, RZ, R16, RZ ;  /* 0x00000010ff15723e */ /* 0x001fe200048060ff */
[----:B------:R-:W-:Y:S01]  /*d950*/  @!P6 STG.E.U8 desc[UR16][R24.64+0xa0], R23 ;  /* 0x0000a0171800e986 */ /* 0x000fe2000c101110 */
[----:B------:R-:W-:Y:S02]  /*d960*/  ISETP.LT.OR P6, PT, R35, 0xa2, !P1 ;  /* 0x000000a22300780c */ /* 0x000fe40004fc1670 */
[----:B-1----:R-:W-:-:S03]  /*d970*/  F2FP.SATFINITE.E5M2.F32.PACK_AB_MERGE_C R19, RZ, R14, RZ ;  /* 0x0000000eff13723e */ /* 0x002fc600048060ff */
[----:B------:R0:W-:Y:S01]  /*d980*/  @!P5 STG.E.U8 desc[UR16][R24.64+0xa1], R17 ;  /* 0x0000a1111800d986 */ /* 0x0001e2000c101110 */
[----:B------:R-:W-:-:S03]  /*d990*/  ISETP.LT.OR P5, PT, R35, 0xaa, !P2 ;  /* 0x000000aa2300780c */ /* 0x000fc600057a1670 */
[----:B------:R-:W-:Y:S01]  /*d9a0*/  @!P4 STG.E.U8 desc[UR16][R26.64+0xa0], R21 ;  /* 0x0000a0151a00c986 */ /* 0x000fe2000c101110 */
[----:B------:R-:W-:-:S03]  /*d9b0*/  ISETP.LT.OR P4, PT, R35, 0xa9, !P2 ;  /* 0x000000a92300780c */ /* 0x000fc60005781670 */
[----:B------:R1:W-:Y:S01]  /*d9c0*/  @!P6 STG.E.U8 desc[UR16][R26.64+0xa1], R15 ;  /* 0x0000a10f1a00e986 */ /* 0x0003e2000c101110 */
[----:B------:R-:W-:Y:S02]  /*d9d0*/  ISETP.LT.OR P6, PT, R35, 0xa9, !P1 ;  /* 0x000000a92300780c */ /* 0x000fe40004fc1670 */
[----:B0-----:R-:W-:-:S03]  /*d9e0*/  F2FP.SATFINITE.E5M2.F32.PACK_AB_MERGE_C R17, RZ, R12, RZ ;  /* 0x0000000cff11723e */ /* 0x001fc600048060ff */
[----:B------:R0:W-:Y:S01]  /*d9f0*/  @!P5 STG.E.U8 desc[UR16][R24.64+0xa9], R13 ;  /* 0x0000a90d1800d986 */ /* 0x0001e2000c101110 */
[----:B------:R-:W-:-:S03]  /*da00*/  ISETP.LT.OR P5, PT, R35, 0xaa, !P1 ;  /* 0x000000aa2300780c */ /* 0x000fc60004fa1670 */
[----:B------:R-:W-:Y:S01]  /*da10*/  @!P4 STG.E.U8 desc[UR16][R24.64+0xa8], R19 ;  /* 0x0000a8131800c986 */ /* 0x000fe2000c101110 */
[C---:B------:R-:W-:Y:S02]  /*da20*/  ISETP.LT.OR P4, PT, R35.reuse, 0xb1, !P2 ;  /* 0x000000b12300780c */ /* 0x040fe40005781670 */
[----:B-1----:R-:W-:Y:S01]  /*da30*/  F2FP.SATFINITE.E5M2.F32.PACK_AB_MERGE_C R15, RZ, R10, RZ ;  /* 0x0000000aff0f723e */ /* 0x002fe200048060ff */
[----:B------:R-:W-:Y:S01]  /*da40*/  @!P6 STG.E.U8 desc[UR16][R26.64+0xa8], R17 ;  /* 0x0000a8111a00e986 */ /* 0x000fe2000c101110 */
[----:B------:R-:W-:Y:S02]  /*da50*/  ISETP.LT.OR P6, PT, R35, 0xb2, !P2 ;  /* 0x000000b22300780c */ /* 0x000fe400057c1670 */
[----:B0-----:R-:W-:-:S03]  /*da60*/  F2FP.SATFINITE.E5M2.F32.PACK_AB_MERGE_C R13, RZ, R8, RZ ;  /* 0x00000008ff0d723e */ /* 0x001fc600048060ff */
        /* <DEDUP_REMOVED lines=9> */
[----:B------:R4:W-:Y:S01]  /*db00*/  @!P4 STG.E.U8 desc[UR16][R26.64+0xb0], R13 ;  /* 0x0000b00d1a00c986 */ /* 0x0009e2000c101110 */
[C---:B------:R-:W-:Y:S02]  /*db10*/  ISETP.LT.OR P4, PT, R35.reuse, 0xb9, !P1 ;  /* 0x000000b92300780c */ /* 0x040fe40004f81670 */
[----:B-1----:R-:W-:Y:S01]  /*db20*/  F2FP.SATFINITE.E5M2.F32.PACK_AB_MERGE_C R9, RZ, R4, RZ ;  /* 0x00000004ff09723e */ /* 0x002fe200048060ff */
[----:B------:R1:W-:Y:S01]  /*db30*/  @!P6 STG.E.U8 desc[UR16][R24.64+0xb8], R11 ;  /* 0x0000b80b1800e986 */ /* 0x0003e2000c101110 */
[----:B------:R-:W-:Y:S02]  /*db40*/  ISETP.LT.OR P6, PT, R35, 0xba, !P1 ;  /* 0x000000ba2300780c */ /* 0x000fe40004fc1670 */
[----:B0-----:R-:W-:Y:S01]  /*db50*/  F2FP.SATFINITE.E5M2.F32.PACK_AB_MERGE_C R7, RZ, R2, RZ ;  /* 0x00000002ff07723e */ /* 0x001fe200048060ff */
[----:B--2---:R-:W-:Y:S02]  /*db60*/  FMUL R2, R225, UR20 ;  /* 0x00000014e1027c20 */ /* 0x004fe40008400000 */
[----:B------:R0:W-:Y:S01]  /*db70*/  @!P5 STG.E.U8 desc[UR16][R24.64+0xb9], R5 ;  /* 0x0000b9051800d986 */ /* 0x0001e2000c101110 */
[----:B------:R-:W-:-:S02]  /*db80*/  ISETP.LT.OR P5, PT, R35, 0xc2, !P2 ;  /* 0x000000c22300780c */ /* 0x000fc400057a1670 */
[----:B----4-:R-:W-:Y:S01]  /*db90*/  F2FP.SATFINITE.E5M2.F32.PACK_AB_MERGE_C R13, RZ, R3, RZ ;  /* 0x00000003ff0d723e */ /* 0x010fe200048060ff */
[----:B------:R-:W-:Y:S01]  /*dba0*/  FMUL R3, R222, UR20 ;  /* 0x00000014de037c20 */ /* 0x000fe20008400000 */
[----:B------:R2:W-:Y:S01]  /*dbb0*/  @!P4 STG.E.U8 desc[UR16][R26.64+0xb8], R9 ;  /* 0x0000b8091a00c986 */ /* 0x0005e2000c101110 */
[----:B-1----:R-:W-:Y:S01]  /*dbc0*/  F2FP.SATFINITE.E5M2.F32.PACK_AB_MERGE_C R11, RZ, R0, RZ ;  /* 0x00000000ff0b723e */ /* 0x002fe200048060ff */
[----:B---3--:R-:W-:Y:S01]  /*dbd0*/  FMUL R0, R221, UR20 ;  /* 0x00000014dd007c20 */ /* 0x008fe20008400000 */
[----:B------:R-:W-:Y:S01]  /*dbe0*/  ISETP.LT.OR P4, PT, R35, 0xc1, !P2 ;  /* 0x000000c12300780c */ /* 0x000fe20005781670 */
[----:B------:R-:W3:Y:S04]  /*dbf0*/  LDL.LU R222, [R1+0x1c] ;  /* 0x00001c0001de7983 */ /* 0x000ee80000300800 */
[----:B------:R-:W4:Y:S01]  /*dc00*/  LDL.LU R220, [R1+0x20] ;  /* 0x0000200001dc7983 */ /* 0x000f220000300800 */
[----:B0-----:R-:W-:-:S03]  /*dc10*/  F2FP.SATFINITE.E5M2.F32.PACK_AB_MERGE_C R5, RZ, R3, RZ ;  /* 0x00000003ff05723e */ /* 0x001fc600048060ff */
[----:B------:R-:W4:Y:S01]  /*dc20*/  LDL.LU R225, [R1+0x24] ;  /* 0x0000240001e17983 */ /* 0x000f220000300800 */
[----:B------:R-:W-:Y:S01]  /*dc30*/  FMUL R3, R224, UR20 ;  /* 0x00000014e0037c20 */ /* 0x000fe20008400000 */
[----:B--2---:R-:W-:Y:S01]  /*dc40*/  F2FP.SATFINITE.E5M2.F32.PACK_AB_MERGE_C R9, RZ, R0, RZ ;  /* 0x00000000ff09723e */ /* 0x004fe200048060ff */
[----:B------:R-:W-:Y:S01]  /*dc50*/  FMUL R0, R226, UR20 ;  /* 0x00000014e2007c20 */ /* 0x000fe20008400000 */
[----:B------:R0:W-:Y:S01]  /*dc60*/  @!P6 STG.E.U8 desc[UR16][R26.64+0xb9], R13 ;  /* 0x0000b90d1a00e986 */ /* 0x0001e2000c101110 */
[----:B------:R-:W-:-:S03]  /*dc70*/  ISETP.LT.OR P6, PT, R35, 0xc1, !P1 ;  /* 0x000000c12300780c */ /* 0x000fc60004fc1670 */
[----:B------:R-:W2:Y:S04]  /*dc80*/  LDL.LU R224, [R1+0x28] ;  /* 0x0000280001e07983 */ /* 0x000ea80000300800 */
[----:B------:R-:W2:Y:S01]  /*dc90*/  LDL.LU R226, [R1+0x2c] ;  /* 0x00002c0001e27983 */ /* 0x000ea20000300800 */
[----:B0-----:R-:W-:Y:S01]  /*dca0*/  F2FP.SATFINITE.E5M2.F32.PACK_AB_MERGE_C R13, RZ, R2, RZ ;  /* 0x00000002ff0d723e */ /* 0x001fe200048060ff */
[----:B------:R-:W-:Y:S02]  /*dcb0*/  FMUL R2, R227, UR20 ;  /* 0x00000014e3027c20 */ /* 0x000fe40008400000 */
[----:B------:R-:W2:Y:S04]  /*dcc0*/  LDL.LU R227, [R1+0x30] ;  /* 0x0000300001e37983 */ /* 0x000ea80000300800 */
[----:B------:R-:W-:Y:S01]  /*dcd0*/  @!P5 STG.E.U8 desc[UR16][R24.64+0xc1], R11 ;  /* 0x0000c10b1800d986 */ /* 0x000fe2000c101110 */
[----:B------:R-:W-:-:S03]  /*dce0*/  ISETP.LT.OR P5, PT, R35, 0xc2, !P1 ;  /* 0x000000c22300780c */ /* 0x000fc60004fa1670 */
[----:B------:R0:W-:Y:S01]  /*dcf0*/  @!P4 STG.E.U8 desc[UR16][R24.64+0xc0], R7 ;  /* 0x0000c0071800c986 */ /* 0x0001e2000c101110 */
[----:B------:R-:W-:-:S03]  /*dd00*/  ISETP.LT.OR P4, PT, R35, 0xc9, !P2 ;  /* 0x000000c92300780c */ /* 0x000fc60005781670 */
[----:B------:R1:W-:Y:S01]  /*dd10*/  @!P6 STG.E.U8 desc[UR16][R26.64+0xc0], R5 ;  /* 0x0000c0051a00e986 */ /* 0x0003e2000c101110 */
[----:B------:R-:W-:-:S03]  /*dd20*/  ISETP.LT.OR P6, PT, R35, 0xca, !P2 ;  /* 0x000000ca2300780c */ /* 0x000fc600057c1670 */
[----:B------:R-:W2:Y:S04]  /*dd30*/  LDL.LU R221, [R1+0x34] ;  /* 0x0000340001dd7983 */ /* 0x000ea80000300800 */
[----:B------:R1:W-:Y:S01]  /*dd40*/  @!P5 STG.E.U8 desc[UR16][R26.64+0xc1], R9 ;  /* 0x0000c1091a00d986 */ /* 0x0003e2000c101110 */
[----:B0-----:R-:W-:Y:S01]  /*dd50*/  F2FP.SATFINITE.E5M2.F32.PACK_AB_MERGE_C R7, RZ, R3, RZ ;  /* 0x00000003ff07723e */ /* 0x001fe200048060ff */
[----:B------:R-:W-:Y:S02]  /*dd60*/  FMUL R3, R223, UR20 ;  /* 0x00000014df037c20 */ /* 0x000fe40008400000 */
[----:B------:R-:W-:Y:S01]  /*dd70*/  @!P4 STG.E.U8 desc[UR16][R24.64+0xc8], R13 ;  /* 0x0000c80d1800c986 */ /* 0x000fe2000c101110 */
[----:B------:R-:W-:-:S03]  /*dd80*/  ISETP.LT.OR P4, PT, R35, 0xc9, !P1 ;  /* 0x000000c92300780c */ /* 0x000fc60004f81670 */
[----:B------:R-:W2:Y:S01]  /*dd90*/  LDL.LU R223, [R1+0x38] ;  /* 0x0000380001df7983 */ /* 0x000ea20000300800 */
[----:B-1----:R-:W-:Y:S02]  /*dda0*/  F2FP.SATFINITE.E5M2.F32.PACK_AB_MERGE_C R5, RZ, R0, RZ ;  /* 0x00000000ff05723e */ /* 0x002fe400048060ff */
[----:B------:R-:W-:Y:S02]  /*ddb0*/  F2FP.SATFINITE.E5M2.F32.PACK_AB_MERGE_C R11, RZ, R2, RZ ;  /* 0x00000002ff0b723e */ /* 0x000fe400048060ff */
[----:B------:R-:W-:Y:S01]  /*ddc0*/  F2FP.SATFINITE.E5M2.F32.PACK_AB_MERGE_C R9, RZ, R3, RZ ;  /* 0x00000003ff09723e */ /* 0x000fe200048060ff */
[----:B------:R0:W-:Y:S04]  /*ddd0*/  @!P6 STG.E.U8 desc[UR16][R24.64+0xc9], R7 ;  /* 0x0000c9071800e986 */ /* 0x0001e8000c101110 */
[----:B------:R1:W-:Y:S01]  /*dde0*/  @!P4 STG.E.U8 desc[UR16][R26.64+0xc8], R5 ;  /* 0x0000c8051a00c986 */ /* 0x0003e2000c101110 */
[----:B---3--:R-:W-:-:S03]  /*ddf0*/  FMUL R0, R222, UR20 ;  /* 0x00000014de007c20 */ /* 0x008fc60008400000 */
[----:B------:R-:W3:Y:S01]  /*de00*/  LDL.LU R222, [R1+0x3c] ;  /* 0x00003c0001de7983 */ /* 0x000ee20000300800 */
[----:B----4-:R-:W-:Y:S01]  /*de10*/  FMUL R2, R220, UR20 ;  /* 0x00000014dc027c20 */ /* 0x010fe20008400000 */
[----:B0-----:R-:W-:Y:S01]  /*de20*/  F2FP.SATFINITE.E5M2.F32.PACK_AB_MERGE_C R7, RZ, R0, RZ ;  /* 0x00000000ff07723e */ /* 0x001fe200048060ff */
[----:B------:R-:W-:Y:S02]  /*de30*/  FMUL R3, R225, UR20 ;  /* 0x00000014e1037c20 */ /* 0x000fe40008400000 */
[----:B------:R-:W4:Y:S01]  /*de40*/  LDL.LU R225, [R1+0x40] ;  /* 0x0000400001e17983 */ /* 0x000f220000300800 */
[----:B------:R-:W-:Y:S02]  /*de50*/  F2FP.SATFINITE.E5M2.F32.PACK_AB_MERGE_C R13, RZ, R2, RZ ;  /* 0x00000002ff0d723e */ /* 0x000fe400048060ff */
[----:B-1----:R-:W-:Y:S01]  /*de60*/  F2FP.SATFINITE.E5M2.F32.PACK_AB_MERGE_C R5, RZ, R3, RZ ;  /* 0x00000003ff05723e */ /* 0x002fe200048060ff */
[----:B--2---:R-:W-:Y:S02]  /*de70*/  FMUL R0, R224, UR20 ;  /* 0x00000014e0007c20 */ /* 0x004fe40008400000 */
[----:B------:R-:W2:Y:S01]  /*de80*/  LDL.LU R224, [R1+0x44] ;  /* 0x0000440001e07983 */ /* 0x000ea20000300800 */
[----:B------:R-:W-:-:S03]  /*de90*/  FMUL R2, R226, UR20 ;  /* 0x00000014e2027c20 */ /* 0x000fc60008400000 */
[----:B------:R-:W2:Y:S01]  /*dea0*/  LDL.LU R226, [R1+0x48] ;  /* 0x0000480001e27983 */ /* 0x000ea20000300800 */
[----:B------:R-:W-:-:S03]  /*deb0*/  FMUL R3, R227, UR20 ;  /* 0x00000014e3037c20 */ /* 0x000fc60008400000 */
[----:B------:R-:W2:Y:S01]  /*dec0*/  LDL.LU R227, [R1+0x4c] ;  /* 0x00004c0001e37983 */ /* 0x000ea20000300800 */
[C---:B------:R-:W-:Y:S02]  /*ded0*/  ISETP.LT.OR P5, PT, R35.reuse, 0xca, !P1 ;  /* 0x000000ca2300780c */ /* 0x040fe40004fa1670 */
[C---:B------:R-:W-:Y:S01]  /*dee0*/  ISETP.LT.OR P6, PT, R35.reuse, 0xd1, !P2 ;  /* 0x000000d12300780c */ /* 0x040fe200057c1670 */
[----:B------:R-:W2:Y:S01]  /*def0*/  LDL.LU R219, [R1+0x50] ;  /* 0x0000500001db7983 */ /* 0x000ea20000300800 */
[----:B------:R-:W-:-:S03]  /*df00*/  ISETP.LT.OR P4, PT, R35, 0xd1, !P1 ;  /* 0x000000d12300780c */ /* 0x000fc60004f81670 */
[----:B------:R-:W2:Y:S04]  /*df10*/  LDL.LU R218, [R1+0x54] ;  /* 0x0000540001da7983 */ /* 0x000ea80000300800 */
[----:B------:R-:W2:Y:S04]  /*df20*/  LDL.LU R220, [R1+0x58] ;  /* 0x0000580001dc7983 */ /* 0x000ea80000300800 */
[----:B------:R0:W-:Y:S01]  /*df30*/  @!P5 STG.E.U8 desc[UR16][R26.64+0xc9], R11 ;  /* 0x0000c90b1a00d986 */ /* 0x0001e2000c101110 */
[----:B------:R-:W-:-:S03]  /*df40*/  ISETP.LT.OR P5, PT, R35, 0xd2, !P2 ;  /* 0x000000d22300780c */ /* 0x000fc600057a1670 */
[----:B------:R1:W-:Y:S01]  /*df50*/  @!P6 STG.E.U8 desc[UR16][R24.64+0xd0], R9 ;  /* 0x0000d0091800e986 */ /* 0x0003e2000c101110 */
[----:B------:R-:W-:Y:S02]  /*df60*/  ISETP.LT.OR P6, PT, R35, 0xd2, !P1 ;  /* 0x000000d22300780c */ /* 0x000fe40004fc1670 */
[----:B0-----:R-:W-:-:S07]  /*df70*/  F2FP.SATFINITE.E5M2.F32.PACK_AB_MERGE_C R11, RZ, R2, RZ ;  /* 0x00000002ff0b723e */ /* 0x001fce00048060ff */
[----:B------:R0:W-:Y:S01]  /*df80*/  @!P5 STG.E.U8 desc[UR16][R24.64+0xd1], R7 ;  /* 0x0000d1071800d986 */ /* 0x0001e2000c101110 */
[C---:B------:R-:W-:Y:S02]  /*df90*/  ISETP.LT.OR P5, PT, R35.reuse, 0xda, !P2 ;  /* 0x000000da2300780c */ /* 0x040fe400057a1670 */
[----:B-1----:R-:W-:Y:S01]  /*dfa0*/  F2FP.SATFINITE.E5M2.F32.PACK_AB_MERGE_C R9, RZ, R0, RZ ;  /* 0x00000000ff09723e */ /* 0x002fe200048060ff */
[----:B------:R-:W-:Y:S01]  /*dfb0*/  @!P4 STG.E.U8 desc[UR16][R26.64+0xd0], R13 ;  /* 0x0000d00d1a00c986 */ /* 0x000fe2000c101110 */
[----:B------:R-:W-:Y:S01]  /*dfc0*/  ISETP.LT.OR P4, PT, R35, 0xd9, !P2 ;  /* 0x000000d92300780c */ /* 0x000fe20005781670 */
[----:B------:R-:W-:Y:S01]  /*dfd0*/  FMUL R0, R221, UR20 ;  /* 0x00000014dd007c20 */ /* 0x000fe20008400000 */
[----:B------:R-:W-:Y:S01]  /*dfe0*/  FMUL R2, R223, UR20 ;  /* 0x00000014df027c20 */ /* 0x000fe20008400000 */
[----:B------:R1:W-:Y:S01]  /*dff0*/  @!P6 STG.E.U8 desc[UR16][R26.64+0xd1], R5 ;  /* 0x0000d1051a00e986 */ /* 0x0003e2000c101110 */
[----:B------:R-:W-:-:S03]  /*e000*/  ISETP.LT.OR P6, PT, R35, 0xd9, !P1 ;  /* 0x000000d92300780c */ /* 0x000fc60004fc1670 */
[----:B------:R-:W2:Y:S04]  /*e010*/  LDL.LU R221, [R1+0x5c] ;  /* 0x00005c0001dd7983 */ /* 0x000ea80000300800 */
[----:B------:R-:W2:Y:S01]  /*e020*/  LDL.LU R223, [R1+0x60] ;  /* 0x0000600001df7983 */ /* 0x000ea20000300800 */
[----:B0-----:R-:W-:Y:S02]  /*e030*/  F2FP.SATFINITE.E5M2.F32.PACK_AB_MERGE_C R7, RZ, R3, RZ ;  /* 0x00000003ff07723e */ /* 0x001fe400048060ff */
[----:B-1----:R-:W-:Y:S01]  /*e040*/  F2FP.SATFINITE.E5M2.F32.PACK_AB_MERGE_C R5, RZ, R0, RZ ;  /* 0x00000000ff05723e */ /* 0x002fe200048060ff */
[----:B------:R0:W-:Y:S01]  /*e050*/  @!P4 STG.E.U8 desc[UR16][R24.64+0xd8], R9 ;  /* 0x0000d8091800c986 */ /* 0x0001e2000c101110 */
[----:B------:R-:W-:-:S03]  /*e060*/  F2FP.SATFINITE.E5M2.F32.PACK_AB_MERGE_C R13, RZ, R2, RZ ;  /* 0x00000002ff0d723e */ /* 0x000fc600048060ff */
[----:B------:R-:W-:Y:S04]  /*e070*/  @!P5 STG.E.U8 desc[UR16][R24.64+0xd9], R11 ;  /* 0x0000d90b1800d986 */ /* 0x000fe8000c101110 */
[----:B------:R1:W-:Y:S01]  /*e080*/  @!P6 STG.E.U8 desc[UR16][R26.64+0xd8], R7 ;  /* 0x0000d8071a00e986 */ /* 0x0003e2000c101110 */
[----:B---3--:R-:W-:-:S03]  /*e090*/  FMUL R3, R222, UR20 ;  /* 0x00000014de037c20 */ /* 0x008fc60008400000 */
[----:B------:R-:W3:Y:S01]  /*e0a0*/  LDL.LU R222, [R1+0x64] ;  /* 0x0000640001de7983 */ /* 0x000ee20000300800 */
[----:B----4-:R-:W-:Y:S01]  /*e0b0*/  FMUL R0, R225, UR20 ;  /* 0x00000014e1007c20 */ /* 0x010fe20008400000 */
[----:B0-----:R-:W-:Y:S02]  /*e0c0*/  F2FP.SATFINITE.E5M2.F32.PACK_AB_MERGE_C R9, RZ, R3, RZ ;  /* 0x00000003ff09723e */ /* 0x001fe400048060ff */
[----:B------:R-:W4:Y:S02]  /*e0d0*/  LDL.LU R225, [R1+0x68] ;  /* 0x0000680001e17983 */ /* 0x000f240000300800 */
        /* <DEDUP_REMOVED lines=8> */
[C---:B------:R-:W-:Y:S02]  /*e160*/  ISETP.LT.OR P4, PT, R35.reuse, 0xe1, !P2 ;  /* 0x000000e12300780c */ /* 0x040fe40005781670 */
[----:B------:R-:W-:-:S09]  /*e170*/  ISETP.LT.OR P6, PT, R35, 0xe2, !P2 ;  /* 0x000000e22300780c */ /* 0x000fd200057c1670 */
[----:B------:R0:W-:Y:S01]  /*e180*/  @!P5 STG.E.U8 desc[UR16][R26.64+0xd9], R5 ;  /* 0x0000d9051a00d986 */ /* 0x0001e2000c101110 */
[----:B------:R-:W-:-:S03]  /*e190*/  ISETP.LT.OR P5, PT, R35, 0xe2, !P1 ;  /* 0x000000e22300780c */ /* 0x000fc60004fa1670 */
[----:B------:R-:W-:Y:S01]  /*e1a0*/  @!P4 STG.E.U8 desc[UR16][R24.64+0xe0], R13 ;  /* 0x0000e00d1800c986 */ /* 0x000fe2000c101110 */
[----:B------:R-:W-:-:S03]  /*e1b0*/  ISETP.LT.OR P4, PT, R35, 0xe1, !P1 ;  /* 0x000000e12300780c */ /* 0x000fc60004f81670 */
[----:B------:R1:W-:Y:S01]  /*e1c0*/  @!P6 STG.E.U8 desc[UR16][R24.64+0xe1], R9 ;  /* 0x0000e1091800e986 */ /* 0x0003e2000c101110 */
[----:B------:R-:W-:Y:S02]  /*e1d0*/  ISETP.LT.OR P6, PT, R35, 0xe9, !P2 ;  /* 0x000000e92300780c */ /* 0x000fe400057c1670 */
[----:B------:R-:W-:Y:S02]  /*e1e0*/  F2FP.SATFINITE.E5M2.F32.PACK_AB_MERGE_C R11, RZ, R2, RZ ;  /* 0x00000002ff0b723e */ /* 0x000fe400048060ff */
[----:B0-----:R-:W-:-:S03]  /*e1f0*/  F2FP.SATFINITE.E5M2.F32.PACK_AB_MERGE_C R5, RZ, R3, RZ ;  /* 0x00000003ff05723e */ /* 0x001fc600048060ff */
[----:B------:R-:W-:Y:S01]  /*e200*/  @!P5 STG.E.U8 desc[UR16][R26.64+0xe1], R11 ;  /* 0x0000e10b1a00d986 */ /* 0x000fe2000c101110 */
[----:B------:R-:W-:-:S03]  /*e210*/  ISETP.LT.OR P5, PT, R35, 0xea, !P2 ;  /* 0x000000ea2300780c */ /* 0x000fc600057a1670 */
[----:B------:R0:W-:Y:S01]  /*e220*/  @!P4 STG.E.U8 desc[UR16][R26.64+0xe0], R7 ;  /* 0x0000e0071a00c986 */ /* 0x0001e2000c101110 */
[----:B------:R-:W-:-:S03]  /*e230*/  ISETP.LT.OR P4, PT, R35, 0xe9, !P1 ;  /* 0x000000e92300780c */ /* 0x000fc60004f81670 */
[----:B------:R0:W-:Y:S01]  /*e240*/  @!P6 STG.E.U8 desc[UR16][R24.64+0xe8], R5 ;  /* 0x0000e8051800e986 */ /* 0x0001e2000c101110 */
[----:B------:R-:W-:Y:S01]  /*e250*/  ISETP.LT.OR P6, PT, R35, 0xea, !P1 ;  /* 0x000000ea2300780c */ /* 0x000fe20004fc1670 */
[----:B------:R-:W-:Y:S01]  /*e260*/  FMUL R2, R219, UR20 ;  /* 0x00000014db027c20 */ /* 0x000fe20008400000 */
[----:B------:R-:W-:Y:S01]  /*e270*/  FMUL R3, R218, UR20 ;  /* 0x00000014da037c20 */ /* 0x000fe20008400000 */
[----:B-1----:R-:W-:-:S03]  /*e280*/  F2FP.SATFINITE.E5M2.F32.PACK_AB_MERGE_C R9, RZ, R0, RZ ;  /* 0x00000000ff09723e */ /* 0x002fc600048060ff */
[----:B------:R-:W-:Y:S02]  /*e290*/  F2FP.SATFINITE.E5M2.F32.PACK_AB_MERGE_C R13, RZ, R2, RZ ;  /* 0x00000002ff0d723e */ /* 0x000fe400048060ff */
[----:B0-----:R-:W-:Y:S01]  /*e2a0*/  F2FP.SATFINITE.E5M2.F32.PACK_AB_MERGE_C R7, RZ, R3, RZ ;  /* 0x00000003ff07723e */ /* 0x001fe200048060ff */
[----:B------:R0:W-:Y:S01]  /*e2b0*/  @!P5 STG.E.U8 desc[UR16][R24.64+0xe9], R9 ;  /* 0x0000e9091800d986 */ /* 0x0001e2000c101110 */
[----:B------:R-:W-:-:S03]  /*e2c0*/  ISETP.LT.OR P5, PT, R35, 0xf2, !P2 ;  /* 0x000000f22300780c */ /* 0x000fc600057a1670 */
[----:B------:R-:W-:Y:S01]  /*e2d0*/  @!P4 STG.E.U8 desc[UR16][R26.64+0xe8], R13 ;  /* 0x0000e80d1a00c986 */ /* 0x000fe2000c101110 */
[----:B------:R-:W-:-:S03]  /*e2e0*/  ISETP.LT.OR P4, PT, R35, 0xf1, !P2 ;  /* 0x000000f12300780c */ /* 0x000fc60005781670 */
[----:B------:R1:W-:Y:S01]  /*e2f0*/  @!P6 STG.E.U8 desc[UR16][R26.64+0xe9], R7 ;  /* 0x0000e9071a00e986 */ /* 0x0003e2000c101110 */
[----:B------:R-:W-:Y:S01]  /*e300*/  ISETP.LT.OR P6, PT, R35, 0xf1, !P1 ;  /* 0x000000f12300780c */ /* 0x000fe20004fc1670 */
[----:B------:R-:W-:Y:S01]  /*e310*/  FMUL R0, R220, UR20 ;  /* 0x00000014dc007c20 */ /* 0x000fe20008400000 */
[----:B------:R-:W-:Y:S01]  /*e320*/  FMUL R2, R221, UR20 ;  /* 0x00000014dd027c20 */ /* 0x000fe20008400000 */
[----:B------:R-:W-:-:S03]  /*e330*/  FMUL R3, R223, UR20 ;  /* 0x00000014df037c20 */ /* 0x000fc60008400000 */
[----:B------:R-:W-:Y:S02]  /*e340*/  F2FP.SATFINITE.E5M2.F32.PACK_AB_MERGE_C R5, RZ, R0, RZ ;  /* 0x00000000ff05723e */ /* 0x000fe400048060ff */
[----:B------:R-:W-:Y:S02]  /*e350*/  F2FP.SATFINITE.E5M2.F32.PACK_AB_MERGE_C R11, RZ, R2, RZ ;  /* 0x00000002ff0b723e */ /* 0x000fe400048060ff */
[----:B0-----:R-:W-:Y:S01]  /*e360*/  F2FP.SATFINITE.E5M2.F32.PACK_AB_MERGE_C R9, RZ, R3, RZ ;  /* 0x00000003ff09723e */ /* 0x001fe200048060ff */
[----:B------:R-:W-:Y:S01]  /*e370*/  @!P4 STG.E.U8 desc[UR16][R24.64+0xf0], R5 ;  /* 0x0000f0051800c986 */ /* 0x000fe2000c101110 */
[----:B------:R-:W-:-:S03]  /*e380*/  ISETP.LT.OR P4, PT, R35, 0xf2, !P1 ;  /* 0x000000f22300780c */ /* 0x000fc60004f81670 */
[----:B------:R0:W-:Y:S01]  /*e390*/  @!P5 STG.E.U8 desc[UR16][R24.64+0xf1], R11 ;  /* 0x0000f10b1800d986 */ /* 0x0001e2000c101110 */
[C---:B------:R-:W-:Y:S02]  /*e3a0*/  ISETP.LT.OR P5, PT, R35.reuse, 0xf9, !P2 ;  /* 0x000000f92300780c */ /* 0x040fe400057a1670 */
[C---:B------:R-:W-:Y:S01]  /*e3b0*/  ISETP.LT.OR P2, PT, R35.reuse, 0xfa, !P2 ;  /* 0x000000fa2300780c */ /* 0x040fe20005741670 */
[----:B------:R0:W-:Y:S01]  /*e3c0*/  @!P6 STG.E.U8 desc[UR16][R26.64+0xf0], R9 ;  /* 0x0000f0091a00e986 */ /* 0x0001e2000c101110 */
[C---:B------:R-:W-:Y:S02]  /*e3d0*/  ISETP.LT.OR P6, PT, R35.reuse, 0xf9, !P1 ;  /* 0x000000f92300780c */ /* 0x040fe40004fc1670 */
[----:B------:R-:W-:Y:S01]  /*e3e0*/  ISETP.LT.OR P1, PT, R35, 0xfa, !P1 ;  /* 0x000000fa2300780c */ /* 0x000fe20004f21670 */
[----:B---3--:R-:W-:Y:S01]  /*e3f0*/  FMUL R0, R222, UR20 ;  /* 0x00000014de007c20 */ /* 0x008fe20008400000 */
[----:B----4-:R-:W-:-:S04]  /*e400*/  FMUL R2, R225, UR20 ;  /* 0x00000014e1027c20 */ /* 0x010fc80008400000 */
[----:B-1----:R-:W-:Y:S01]  /*e410*/  F2FP.SATFINITE.E5M2.F32.PACK_AB_MERGE_C R7, RZ, R0, RZ ;  /* 0x00000000ff07723e */ /* 0x002fe200048060ff */
[----:B--2---:R-:W-:Y:S01]  /*e420*/  FMUL R3, R224, UR20 ;  /* 0x00000014e0037c20 */ /* 0x004fe20008400000 */
[----:B------:R-:W-:Y:S01]  /*e430*/  FMUL R4, R226, UR20 ;  /* 0x00000014e2047c20 */ /* 0x000fe20008400000 */
[----:B0-----:R-:W-:-:S03]  /*e440*/  F2FP.SATFINITE.E5M2.F32.PACK_AB_MERGE_C R11, RZ, R2, RZ ;  /* 0x00000002ff0b723e */ /* 0x001fc600048060ff */
[----:B------:R-:W-:Y:S01]  /*e450*/  F2FP.SATFINITE.E5M2.F32.PACK_AB_MERGE_C R3, RZ, R3, RZ ;  /* 0x00000003ff03723e */ /* 0x000fe200048060ff */
[----:B------:R-:W-:Y:S01]  /*e460*/  FMUL R5, R227, UR20 ;  /* 0x00000014e3057c20 */ /* 0x000fe20008400000 */
[----:B------:R-:W-:Y:S01]  /*e470*/  F2FP.SATFINITE.E5M2.F32.PACK_AB_MERGE_C R9, RZ, R4, RZ ;  /* 0x00000004ff09723e */ /* 0x000fe200048060ff */
[----:B------:R0:W-:Y:S03]  /*e480*/  @!P4 STG.E.U8 desc[UR16][R26.64+0xf1], R7 ;  /* 0x0000f1071a00c986 */ /* 0x0001e6000c101110 */
[----:B------:R-:W-:Y:S01]  /*e490*/  F2FP.SATFINITE.E5M2.F32.PACK_AB_MERGE_C R5, RZ, R5, RZ ;  /* 0x00000005ff05723e */ /* 0x000fe200048060ff */
[----:B------:R0:W-:Y:S04]  /*e4a0*/  @!P5 STG.E.U8 desc[UR16][R24.64+0xf8], R11 ;  /* 0x0000f80b1800d986 */ /* 0x0001e8000c101110 */
[----:B------:R0:W-:Y:S04]  /*e4b0*/  @!P2 STG.E.U8 desc[UR16][R24.64+0xf9], R3 ;  /* 0x0000f9031800a986 */ /* 0x0001e8000c101110 */
[----:B------:R0:W-:Y:S04]  /*e4c0*/  @!P6 STG.E.U8 desc[UR16][R26.64+0xf8], R9 ;  /* 0x0000f8091a00e986 */ /* 0x0001e8000c101110 */
[----:B------:R0:W-:Y:S02]  /*e4d0*/  @!P1 STG.E.U8 desc[UR16][R26.64+0xf9], R5 ;  /* 0x0000f9051a009986 */ /* 0x0001e4000c101110 */
.L_x_296:
[----:B------:R-:W-:Y:S05]  /*e4e0*/  BSYNC B0 ;  /* 0x0000000000007941 */ /* 0x000fea0003800000 */
.L_x_38:
[----:B0-----:R-:W2:Y:S04]  /*e4f0*/  LDL.LU R3, [R1+0x7c] ;  /* 0x00007c0001037983 */ /* 0x001ea80000300800 */
[----:B-----5:R-:W2:Y:S01]  /*e500*/  LDL.LU R2, [R1+0x80] ;  /* 0x0000800001027983 */ /* 0x020ea20000300800 */
[----:B------:R-:W-:Y:S01]  /*e510*/  ULDC UR6, c[0x0][0xc] ;  /* 0x0000030000067ab9 */ /* 0x000fe20000000800 */
[----:B------:R-:W-:Y:S01]  /*e520*/  ULDC UR7, c[0x0][0x10] ;  /* 0x0000040000077ab9 */ /* 0x000fe20000000800 */
[----:B------:R-:W2:Y:S01]  /*e530*/  LDC R5, c[0x0][0x14] ;  /* 0x00000500ff057b82 */ /* 0x000ea20000000800 */
[----:B------:R-:W-:Y:S01]  /*e540*/  UIMAD.WIDE.U32 UR6, UR6, UR7, URZ ;  /* 0x00000007060672a5 */ /* 0x000fe2000f8e003f */
[----:B------:R-:W-:Y:S01]  /*e550*/  PRMT R0, RZ, 0x7610, R0 ;  /* 0x00007610ff007816 */ /* 0x000fe20000000000 */
[----:B------:R-:W-:-:S04]  /*e560*/  UMOV UR22, 0xffffffff ;  /* 0xffffffff00167882 */ /* 0x000fc80000000000 */
[----:B--2---:R-:W-:-:S04]  /*e570*/  IMAD.WIDE.U32 R2, R5, UR6, R2 ;  /* 0x0000000605027c25 */ /* 0x004fc8000f8e0002 */
[----:B------:R-:W-:Y:S01]  /*e580*/  IMAD R5, R5, UR7, RZ ;  /* 0x0000000705057c24 */ /* 0x000fe2000f8e02ff */
[----:B------:R-:W-:Y:S01]  /*e590*/  ULDC.64 UR6, c[0x0][0x650] ;  /* 0x0001940000067ab9 */ /* 0x000fe20000000a00 */
[----:B------:R-:W-:Y:S01]  /*e5a0*/  IMAD.MOV.U32 R19, RZ, RZ, R2 ;  /* 0x000000ffff137224 */ /* 0x000fe200078e0002 */
[----:B------:R-:W-:Y:S01]  /*e5b0*/  ISETP.GE.U32.AND P1, PT, R2, UR6, PT ;  /* 0x0000000602007c0c */ /* 0x000fe2000bf26070 */
[----:B------:R-:W-:Y:S02]  /*e5c0*/  IMAD.IADD R22, R3, 0x1, R5 ;  /* 0x0000000103167824 */ /* 0x000fe400078e0205 */
[----:B------:R-:W-:-:S03]  /*e5d0*/  IMAD.MOV.U32 R2, RZ, RZ, -0x1 ;  /* 0xffffffffff027424 */ /* 0x000fc600078e00ff */
[----:B------:R0:W-:Y:S01]  /*e5e0*/  STL [R1+0x7c], R22 ;  /* 0x00007c1601007387 */ /* 0x0001e20000100800 */
[----:B------:R-:W-:-:S03]  /*e5f0*/  ISETP.GE.U32.AND.EX P1, PT, R22, UR7, PT, P1 ;  /* 0x0000000716007c0c */ /* 0x000fc6000bf26110 */
[----:B------:R0:W-:Y:S04]  /*e600*/  STL [R1+0x80], R19 ;  /* 0x0000801301007387 */ /* 0x0001e80000100800 */
[----:B------:R0:W-:Y:S06]  /*e610*/  STL [R1+0x84], R2 ;  /* 0x0000840201007387 */ /* 0x0001ec0000100800 */
[----:B------:R-:W-:Y:S05]  /*e620*/  @P1 BRA `(.L_x_297) ;  /* 0x00000004006c1947 */ /* 0x000fea0003800000 */
[----:B------:R-:W2:Y:S01]  /*e630*/  S2R R14, SR_CTAID.X ;  /* 0x00000000000e7919 */ /* 0x000ea20000002500 */
[----:B------:R-:W5:Y:S01]  /*e640*/  LDC.64 R8, c[0x0][0x628] ;  /* 0x00018a00ff087b82 */ /* 0x000f620000000a00 */
[----:B------:R-:W-:Y:S01]  /*e650*/  ULDC UR6, c[0x0][0x150] ;  /* 0x0000540000067ab9 */ /* 0x000fe20000000800 */
[----:B------:R-:W-:Y:S01]  /*e660*/  IMAD.MOV.U32 R6, RZ, RZ, R19 ;  /* 0x000000ffff067224 */ /* 0x000fe200078e0013 */
[----:B------:R-:W0:Y:S01]  /*e670*/  S2R R16, SR_CTAID.Y ;  /* 0x0000000000107919 */ /* 0x000e220000002600 */
[----:B------:R-:W-:-:S04]  /*e680*/  IMAD.MOV.U32 R7, RZ, RZ, R22 ;  /* 0x000000ffff077224 */ /* 0x000fc800078e0016 */
[----:B------:R-:W0:Y:S08]  /*e690*/  LDC R17, c[0x0][0x144] ;  /* 0x00005100ff117b82 */ /* 0x000e300000000800 */
[----:B------:R-:W0:Y:S08]  /*e6a0*/  LDC R10, c[0x0][0x630] ;  /* 0x00018c00ff0a7b82 */ /* 0x000e300000000800 */
[----:B------:R-:W0:Y:S01]  /*e6b0*/  LDC.64 R12, c[0x0][0x620] ;  /* 0x00018800ff0c7b82 */ /* 0x000e220000000a00 */
[----:B-----5:R-:W-:-:S04]  /*e6c0*/  ISETP.NE.U32.AND P1, PT, R8, RZ, PT ;  /* 0x000000ff0800720c */ /* 0x020fc80003f25070 */
[----:B------:R-:W-:Y:S02]  /*e6d0*/  ISETP.NE.AND.EX P1, PT, R9, RZ, PT, P1 ;  /* 0x000000ff0900720c */ /* 0x000fe40003f25310 */
[----:B--2---:R-:W-:-:S05]  /*e6e0*/  I2FP.F32.U32 R0, R14 ;  /* 0x0000000e00007245 */ /* 0x004fca0000201000 */
[----:B------:R-:W-:-:S04]  /*e6f0*/  FMUL R0, R0, UR6 ;  /* 0x0000000600007c20 */ /* 0x000fc80008400000 */
[----:B------:R2:W0:Y:S02]  /*e700*/  F2I.U32.TRUNC.NTZ R15, R0 ;  /* 0x00000000000f7305 */ /* 0x000424000020f000 */
[----:B------:R-:W-:Y:S05]  /*e710*/  @!P1 BRA `(.L_x_298) ;  /* 0x0000000000289947 */ /* 0x000fea0003800000 */
[----:B--2---:R-:W2:Y:S02]  /*e720*/  LDC R0, c[0x0][0x634] ;  /* 0x00018d00ff007b82 */ /* 0x004ea40000000800 */
[----:B--2---:R-:W-:-:S05]  /*e730*/  IADD3 R7, P1, R19, R0, RZ ;  /* 0x0000000013077210 */ /* 0x004fca0007f3e0ff */
[----:B------:R-:W-:-:S04]  /*e740*/  IMAD.X R11, RZ, RZ, R22, P1 ;  /* 0x000000ffff0b7224 */ /* 0x000fc800008e0616 */
[----:B0-----:R-:W-:-:S04]  /*e750*/  IMAD.WIDE.U32 R2, R11, R8, RZ ;  /* 0x000000080b027225 */ /* 0x001fc800078e00ff */
[----:B------:R-:W-:-:S04]  /*e760*/  IMAD.WIDE.U32 R4, P1, R7, R9, R2 ;  /* 0x0000000907047225 */ /* 0x000fc80007820002 */
[----:B------:R-:W-:-:S04]  /*e770*/  IMAD.WIDE.U32 R2, R7, R8, RZ ;  /* 0x0000000807027225 */ /* 0x000fc800078e00ff */
[----:B------:R-:W-:Y:S01]  /*e780*/  IMAD.X R7, RZ, RZ, RZ, P1 ;  /* 0x000000ffff077224 */ /* 0x000fe200008e06ff */
[----:B------:R-:W-:Y:S01]  /*e790*/  IADD3 RZ, P1, R3, R4, RZ ;  /* 0x0000000403ff7210 */ /* 0x000fe20007f3e0ff */
[----:B------:R-:W-:-:S04]  /*e7a0*/  IMAD.MOV.U32 R6, RZ, RZ, R5 ;  /* 0x000000ffff067224 */ /* 0x000fc800078e0005 */
[----:B------:R-:W-:-:S08]  /*e7b0*/  IMAD.WIDE.U32.X R6, R11, R9, R6, P1 ;  /* 0x000000090b067225 */ /* 0x000fd000008e0406 */
.L_x_298:
[-CC-:B01----:R-:W-:Y:S01]  /*e7c0*/  SHF.R.U64 R24, R6, R10.reuse, R7.reuse ;  /* 0x0000000a06187219 */ /* 0x183fe20000001207 */
[----:B------:R-:W0:Y:S01]  /*e7d0*/  LDC.64 R20, c[0x0][0x640] ;  /* 0x00019000ff147b82 */ /* 0x000e220000000a00 */
[----:B--2---:R-:W-:Y:S01]  /*e7e0*/  SHF.R.U32.HI R0, RZ, R10, R7 ;  /* 0x0000000aff007219 */ /* 0x004fe20000011607 */
[----:B------:R-:W-:Y:S01]  /*e7f0*/  IMAD.MOV.U32 R2, RZ, RZ, R19 ;  /* 0x000000ffff027224 */ /* 0x000fe200078e0013 */
[----:B------:R-:W-:Y:S01]  /*e800*/  IADD3 R5, P1, RZ, -R24, RZ ;  /* 0x80000018ff057210 */ /* 0x000fe20007f3e0ff */
[----:B------:R-:W-:Y:S01]  /*e810*/  IMAD.MOV R15, RZ, RZ, -R15 ;  /* 0x000000ffff0f7224 */ /* 0x000fe200078e0a0f */
[----:B------:R-:W-:Y:S01]  /*e820*/  ULDC UR6, c[0x0][0x154] ;  /* 0x0000550000067ab9 */ /* 0x000fe20000000800 */
[----:B------:R-:W-:Y:S02]  /*e830*/  IMAD.MOV.U32 R7, RZ, RZ, 0x1 ;  /* 0x00000001ff077424 */ /* 0x000fe400078e00ff */
[----:B------:R-:W1:Y:S01]  /*e840*/  LDC R4, c[0x0][0x618] ;  /* 0x00018600ff047b82 */ /* 0x000e620000000800 */
[----:B------:R-:W-:-:S02]  /*e850*/  IMAD.X R3, RZ, RZ, ~R0, P1 ;  /* 0x000000ffff037224 */ /* 0x000fc400008e0e00 */
[----:B------:R-:W-:Y:S02]  /*e860*/  IMAD R15, R17, R15, R14 ;  /* 0x0000000f110f7224 */ /* 0x000fe400078e020e */
[-C--:B------:R-:W-:Y:S02]  /*e870*/  IMAD R0, R3, R12.reuse, RZ ;  /* 0x0000000c03007224 */ /* 0x080fe400078e02ff */
[----:B------:R-:W-:Y:S01]  /*e880*/  IMAD.MOV.U32 R3, RZ, RZ, R22 ;  /* 0x000000ffff037224 */ /* 0x000fe200078e0016 */
[----:B------:R-:W2:Y:S01]  /*e890*/  LDC R6, c[0x0][0x608] ;  /* 0x00018200ff067b82 */ /* 0x000ea20000000800 */
[----:B------:R-:W-:-:S04]  /*e8a0*/  IMAD.WIDE.U32 R2, R5, R12, R2 ;  /* 0x0000000c05027225 */ /* 0x000fc800078e0002 */
[----:B------:R-:W-:-:S03]  /*e8b0*/  IMAD R5, R5, R13, R0 ;  /* 0x0000000d05057224 */ /* 0x000fc600078e0200 */
[----:B------:R-:W5:Y:S01]  /*e8c0*/  LDC R18, c[0x0][0x658] ;  /* 0x00019600ff127b82 */ /* 0x000f620000000800 */
[----:B------:R-:W-:Y:S01]  /*e8d0*/  I2FP.F32.U32 R0, R16 ;  /* 0x0000001000007245 */ /* 0x000fe20000201000 */
[----:B------:R-:W-:Y:S01]  /*e8e0*/  IMAD.IADD R3, R3, 0x1, R5 ;  /* 0x0000000103037824 */ /* 0x000fe200078e0205 */
[----:B0-----:R-:W-:Y:S01]  /*e8f0*/  ISETP.NE.U32.AND P1, PT, R20, RZ, PT ;  /* 0x000000ff1400720c */ /* 0x001fe20003f25070 */
[----:B------:R-:W-:Y:S02]  /*e900*/  IMAD.MOV.U32 R5, RZ, RZ, -0x1 ;  /* 0xffffffffff057424 */ /* 0x000fe400078e00ff */
[----:B------:R-:W-:Y:S02]  /*e910*/  FMUL R0, R0, UR6 ;  /* 0x0000000600007c20 */ /* 0x000fe40008400000 */
[----:B------:R-:W0:Y:S01]  /*e920*/  LDC R13, c[0x0][0x148] ;  /* 0x00005200ff0d7b82 */ /* 0x000e220000000800 */
[----:B-1----:R-:W-:Y:S01]  /*e930*/  SHF.R.U64 R10, R2, R4, R3 ;  /* 0x00000004020a7219 */ /* 0x002fe20000001203 */
[----:B------:R1:W0:Y:S01]  /*e940*/  F2I.U32.TRUNC.NTZ R12, R0 ;  /* 0x00000000000c7305 */ /* 0x000222000020f000 */
[----:B------:R-:W-:-:S02]  /*e950*/  ISETP.NE.AND.EX P1, PT, R21, RZ, PT, P1 ;  /* 0x000000ff1500720c */ /* 0x000fc40003f25310 */
[----:B------:R-:W-:-:S03]  /*e960*/  SHF.R.U32.HI R3, RZ, R4, R3 ;  /* 0x00000004ff037219 */ /* 0x000fc60000011603 */
[----:B------:R-:W0:Y:S01]  /*e970*/  LDC R14, c[0x0][0x600] ;  /* 0x00018000ff0e7b82 */ /* 0x000e220000000800 */
[-CC-:B--2---:R-:W-:Y:S02]  /*e980*/  SHF.R.U64 R8, R10, R6.reuse, R3.reuse ;  /* 0x000000060a087219 */ /* 0x184fe40000001203 */
[----:B------:R-:W-:-:S05]  /*e990*/  SHF.R.U32.HI R3, RZ, R6, R3 ;  /* 0x00000006ff037219 */ /* 0x000fca0000011603 */
[----:B------:R-:W2:Y:S01]  /*e9a0*/  LDC R19, c[0x0][0x648] ;  /* 0x00019200ff137b82 */ /* 0x000ea20000000800 */
[-CC-:B-----5:R-:W-:Y:S02]  /*e9b0*/  SHF.R.U64 R11, R8, R18.reuse, R3.reuse ;  /* 0x00000012080b7219 */ /* 0x1a0fe40000001203 */
[-C--:B------:R-:W-:Y:S02]  /*e9c0*/  SHF.L.U32 R5, R5, R18.reuse, RZ ;  /* 0x0000001205057219 */ /* 0x080fe400000006ff */
[-C--:B------:R-:W-:Y:S01]  /*e9d0*/  SHF.R.U32.HI R3, RZ, R18.reuse, R3 ;  /* 0x00000012ff037219 */ /* 0x080fe20000011603 */
[----:B------:R-:W-:Y:S01]  /*e9e0*/  IMAD.MOV.U32 R2, RZ, RZ, R11 ;  /* 0x000000ffff027224 */ /* 0x000fe200078e000b */
[----:B------:R-:W-:Y:S01]  /*e9f0*/  SHF.L.U32 R34, R7, R18, RZ ;  /* 0x0000001207227219 */ /* 0x000fe200000006ff */
[----:B------:R-:W0:Y:S01]  /*ea00*/  LDC R22, c[0x0][0x638] ;  /* 0x00018e00ff167b82 */ /* 0x000e220000000800 */
[----:B------:R-:W-:-:S07]  /*ea10*/  LOP3.LUT R17, RZ, R5, RZ, 0x33, !PT ;  /* 0x00000005ff117212 */ /* 0x000fce00078e33ff */
[----:B------:R-:W0:Y:S01]  /*ea20*/  LDC R23, c[0x0][0x610] ;  /* 0x00018400ff177b82 */ /* 0x000e220000000800 */
[----:B-1----:R-:W-:Y:S05]  /*ea30*/  @!P1 BRA `(.L_x_299) ;  /* 0x0000000000289947 */ /* 0x002fea0003800000 */
[----:B------:R-:W1:Y:S02]  /*ea40*/  LDC R0, c[0x0][0x64c] ;  /* 0x00019300ff007b82 */ /* 0x000e640000000800 */
[----:B-1----:R-:W-:-:S05]  /*ea50*/  IADD3 R7, P1, R11, R0, RZ ;  /* 0x000000000b077210 */ /* 0x002fca0007f3e0ff */
        /* <DEDUP_REMOVED lines=8> */
.L_x_299:
[----:B--2---:R-:W-:Y:S01]  /*eae0*/  SHF.R.U64 R0, R2, R19, R3 ;  /* 0x0000001302007219 */ /* 0x004fe20000001203 */
[----:B0-----:R-:W-:Y:S01]  /*eaf0*/  VIADD R3, R14, 0xffffffff ;  /* 0xffffffff0e037836 */ /* 0x001fe20000000000 */
[----:B------:R-:W-:Y:S01]  /*eb00*/  LOP3.LUT R5, R8, R17, RZ, 0xc0, !PT ;  /* 0x0000001108057212 */ /* 0x000fe200078ec0ff */
[----:B------:R-:W-:Y:S01]  /*eb10*/  IMAD.MOV R12, RZ, RZ, -R12 ;  /* 0x000000ffff0c7224 */ /* 0x000fe200078e0a0c */
[----:B------:R-:W-:Y:S01]  /*eb20*/  R2UR UR22, R24 ;  /* 0x00000000181672ca */ /* 0x000fe200000e0000 */
[----:B------:R-:W-:Y:S01]  /*eb30*/  IMAD.MOV R2, RZ, RZ, -R0 ;  /* 0x000000ffff027224 */ /* 0x000fe200078e0a00 */
[----:B------:R-:W-:Y:S01]  /*eb40*/  LOP3.LUT R3, R10, R3, RZ, 0xc0, !PT ;  /* 0x000000030a037212 */ /* 0x000fe200078ec0ff */
[----:B------:R-:W-:Y:S02]  /*eb50*/  IMAD R34, R34, R0, R5 ;  /* 0x0000000022227224 */ /* 0x000fe400078e0205 */
[----:B------:R-:W-:Y:S02]  /*eb60*/  @P3 IMAD R15, R13, R12, R16 ;  /* 0x0000000c0d0f3224 */ /* 0x000fe400078e0210 */
[----:B------:R-:W-:-:S02]  /*eb70*/  IMAD R0, R2, R22, R11 ;  /* 0x0000001602007224 */ /* 0x000fc400078e020b */
[----:B------:R-:W-:Y:S02]  /*eb80*/  IMAD R34, R34, R23, R15 ;  /* 0x0000001722227224 */ /* 0x000fe400078e020f */
[----:B------:R-:W-:Y:S02]  /*eb90*/  IMAD R3, R0, R14, R3 ;  /* 0x0000000e00037224 */ /* 0x000fe400078e0203 */
[----:B------:R-:W-:-:S03]  /*eba0*/  IMAD.MOV.U32 R0, RZ, RZ, 0x1 ;  /* 0x00000001ff007424 */ /* 0x000fc600078e00ff */
[----:B------:R-:W-:Y:S02]  /*ebb0*/  SEL R2, R3, R34, !P3 ;  /* 0x0000002203027207 */ /* 0x000fe40005800000 */
[----:B------:R-:W-:-:S03]  /*ebc0*/  SEL R34, R34, R3, !P3 ;  /* 0x0000000322227207 */ /* 0x000fc60005800000 */
[----:B------:R2:W-:Y:S04]  /*ebd0*/  STL [R1+0x84], R2 ;  /* 0x0000840201007387 */ /* 0x0005e80000100800 */
.L_x_297:
[----:B------:R0:W-:Y:S01]  /*ebe0*/  STL [R1+0x88], R34 ;  /* 0x0000882201007387 */ /* 0x0001e20000100800 */
[----:B------:R-:W-:-:S13]  /*ebf0*/  LOP3.LUT P1, RZ, R0, 0xff, RZ, 0xc0, !PT ;  /* 0x000000ff00ff7812 */ /* 0x000fda000782c0ff */
[----:B0-----:R-:W-:Y:S05]  /*ec00*/  @P1 BRA `(.L_x_300) ;  /* 0xffffff2400c81947 */ /* 0x001fea000383ffff */
[----:B------:R-:W-:Y:S05]  /*ec10*/  EXIT ;  /* 0x000000000000794d */ /* 0x000fea0003800000 */
.L_x_8:
[----:B------:R-:W2:Y:S01]  /*ec20*/  LDL R22, [R1+0x80] ;  /* 0x0000800001167983 */ /* 0x000ea20000100800 */
[----:B0-----:R-:W-:-:S03]  /*ec30*/  ULDC.64 UR4, c[0x0][0x650] ;  /* 0x0001940000047ab9 */ /* 0x001fc60000000a00 */
[----:B-1----:R-:W3:Y:S01]  /*ec40*/  LDL R23, [R1+0x7c] ;  /* 0x00007c0001177983 */ /* 0x002ee20000100800 */
[----:B------:R-:W-:Y:S01]  /*ec50*/  PRMT R4, RZ, 0x7610, R4 ;  /* 0x00007610ff047816 */ /* 0x000fe20000000004 */
[----:B------:R-:W-:Y:S02]  /*ec60*/  IMAD.MOV.U32 R5, RZ, RZ, -0x1 ;  /* 0xffffffffff057424 */ /* 0x000fe400078e00ff */
[----:B------:R-:W-:Y:S02]  /*ec70*/  IMAD.MOV.U32 R7, RZ, RZ, -0x1 ;  /* 0xffffffffff077424 */ /* 0x000fe400078e00ff */
[----:B------:R-:W-:Y:S01]  /*ec80*/  IMAD.MOV.U32 R6, RZ, RZ, -0x1 ;  /* 0xffffffffff067424 */ /* 0x000fe200078e00ff */
[----:B--2---:R-:W-:-:S04]  /*ec90*/  ISETP.GE.U32.AND P0, PT, R22, UR4, PT ;  /* 0x0000000416007c0c */ /* 0x004fc8000bf06070 */
[----:B---3--:R-:W-:-:S13]  /*eca0*/  ISETP.GE.U32.AND.EX P0, PT, R23, UR5, PT, P0 ;  /* 0x0000000517007c0c */ /* 0x008fda000bf06100 */
[----:B------:R-:W-:Y:S05]  /*ecb0*/  @P0 BRA `(.L_x_301) ;  /* 0x00000004002c0947 */ /* 0x000fea0003800000 */
[----:B------:R-:W0:Y:S01]  /*ecc0*/  LDC.64 R14, c[0x0][0x628] ;  /* 0x00018a00ff0e7b82 */ /* 0x000e220000000a00 */
[----:B------:R-:W-:Y:S02]  /*ecd0*/  IMAD.MOV.U32 R8, RZ, RZ, R22 ;  /* 0x000000ffff087224 */ /* 0x000fe400078e0016 */
[----:B------:R-:W-:-:S05]  /*ece0*/  IMAD.MOV.U32 R9, RZ, RZ, R23 ;  /* 0x000000ffff097224 */ /* 0x000fca00078e0017 */
[----:B------:R-:W1:Y:S08]  /*ecf0*/  LDC R10, c[0x0][0x630] ;  /* 0x00018c00ff0a7b82 */ /* 0x000e700000000800 */
[----:B------:R-:W2:Y:S01]  /*ed00*/  LDC.64 R16, c[0x0][0x620] ;  /* 0x00018800ff107b82 */ /* 0x000ea20000000a00 */
[----:B0-----:R-:W-:-:S04]  /*ed10*/  ISETP.NE.U32.AND P0, PT, R14, RZ, PT ;  /* 0x000000ff0e00720c */ /* 0x001fc80003f05070 */
[----:B------:R-:W-:-:S13]  /*ed20*/  ISETP.NE.AND.EX P0, PT, R15, RZ, PT, P0 ;  /* 0x000000ff0f00720c */ /* 0x000fda0003f05300 */
[----:B-12---:R-:W-:Y:S05]  /*ed30*/  @!P0 BRA `(.L_x_302) ;  /* 0x0000000000288947 */ /* 0x006fea0003800000 */
        /* <DEDUP_REMOVED lines=10> */
.L_x_302:
[----:B------:R-:W0:Y:S01]  /*ede0*/  LDC.64 R20, c[0x0][0x640] ;  /* 0x00019000ff147b82 */ /* 0x000e220000000a00 */
[-CC-:B------:R-:W-:Y:S02]  /*edf0*/  SHF.R.U64 R14, R8, R10.reuse, R9.reuse ;  /* 0x0000000a080e7219 */ /* 0x180fe40000001209 */
[----:B------:R-:W-:Y:S02]  /*ee00*/  SHF.R.U32.HI R4, RZ, R10, R9 ;  /* 0x0000000aff047219 */ /* 0x000fe40000011609 */
[----:B------:R-:W-:-:S03]  /*ee10*/  IADD3 R7, P0, RZ, -R14, RZ ;  /* 0x8000000eff077210 */ /* 0x000fc60007f1e0ff */
[----:B------:R-:W1:Y:S02]  /*ee20*/  LDC R8, c[0x0][0x618] ;  /* 0x00018600ff087b82 */ /* 0x000e640000000800 */
[----:B------:R-:W-:Y:S02]  /*ee30*/  IMAD.X R5, RZ, RZ, ~R4, P0 ;  /* 0x000000ffff057224 */ /* 0x000fe400000e0e04 */
[----:B------:R-:W-:Y:S02]  /*ee40*/  IMAD.MOV.U32 R4, RZ, RZ, R22 ;  /* 0x000000ffff047224 */ /* 0x000fe400078e0016 */
[-C--:B------:R-:W-:Y:S02]  /*ee50*/  IMAD R6, R5, R16.reuse, RZ ;  /* 0x0000001005067224 */ /* 0x080fe400078e02ff */
[----:B------:R-:W2:Y:S01]  /*ee60*/  LDC R18, c[0x0][0x608] ;  /* 0x00018200ff127b82 */ /* 0x000ea20000000800 */
[----:B------:R-:W-:Y:S02]  /*ee70*/  IMAD.MOV.U32 R5, RZ, RZ, R23 ;  /* 0x000000ffff057224 */ /* 0x000fe400078e0017 */
[----:B------:R-:W-:-:S05]  /*ee80*/  IMAD.WIDE.U32 R4, R7, R16, R4 ;  /* 0x0000001007047225 */ /* 0x000fca00078e0004 */
[----:B------:R-:W3:Y:S01]  /*ee90*/  LDC R19, c[0x0][0x658] ;  /* 0x00019600ff137b82 */ /* 0x000ee20000000800 */
[----:B------:R-:W-:Y:S01]  /*eea0*/  IMAD R7, R7, R17, R6 ;  /* 0x0000001107077224 */ /* 0x000fe200078e0206 */
[----:B0-----:R-:W-:Y:S01]  /*eeb0*/  ISETP.NE.U32.AND P0, PT, R20, RZ, PT ;  /* 0x000000ff1400720c */ /* 0x001fe20003f05070 */
[----:B------:R-:W-:Y:S02]  /*eec0*/  IMAD.MOV.U32 R6, RZ, RZ, -0x1 ;  /* 0xffffffffff067424 */ /* 0x000fe400078e00ff */
[----:B------:R-:W-:Y:S01]  /*eed0*/  IMAD.IADD R5, R5, 0x1, R7 ;  /* 0x0000000105057824 */ /* 0x000fe200078e0207 */
[----:B------:R-:W-:Y:S02]  /*eee0*/  ISETP.NE.AND.EX P0, PT, R21, RZ, PT, P0 ;  /* 0x000000ff1500720c */ /* 0x000fe40003f05300 */
[----:B------:R-:W0:Y:S02]  /*eef0*/  LDC R17, c[0x0][0x600] ;  /* 0x00018000ff117b82 */ /* 0x000e240000000800 */
[----:B-1----:R-:W-:-:S02]  /*ef00*/  SHF.R.U64 R10, R4, R8, R5 ;  /* 0x00000008040a7219 */ /* 0x002fc40000001205 */
[----:B------:R-:W-:-:S04]  /*ef10*/  SHF.R.U32.HI R5, RZ, R8, R5 ;  /* 0x00000008ff057219 */ /* 0x000fc80000011605 */
[----:B------:R-:W1:Y:S01]  /*ef20*/  LDC R22, c[0x0][0x648] ;  /* 0x00019200ff167b82 */ /* 0x000e620000000800 */
[-CC-:B--2---:R-:W-:Y:S02]  /*ef30*/  SHF.R.U64 R15, R10, R18.reuse, R5.reuse ;  /* 0x000000120a0f7219 */ /* 0x184fe40000001205 */
[----:B------:R-:W-:Y:S01]  /*ef40*/  SHF.R.U32.HI R4, RZ, R18, R5 ;  /* 0x00000012ff047219 */ /* 0x000fe20000011605 */
[----:B------:R-:W-:-:S04]  /*ef50*/  IMAD.MOV.U32 R18, RZ, RZ, 0x1 ;  /* 0x00000001ff127424 */ /* 0x000fc800078e00ff */
[----:B------:R-:W2:Y:S01]  /*ef60*/  LDC R23, c[0x0][0x638] ;  /* 0x00018e00ff177b82 */ /* 0x000ea20000000800 */
[-CC-:B---3--:R-:W-:Y:S02]  /*ef70*/  SHF.R.U64 R16, R15, R19.reuse, R4.reuse ;  /* 0x000000130f107219 */ /* 0x188fe40000001204 */
[-C--:B------:R-:W-:Y:S02]  /*ef80*/  SHF.L.U32 R6, R6, R19.reuse, RZ ;  /* 0x0000001306067219 */ /* 0x080fe400000006ff */
[----:B------:R-:W-:Y:S01]  /*ef90*/  SHF.R.U32.HI R5, RZ, R19, R4 ;  /* 0x00000013ff057219 */ /* 0x000fe20000011604 */
[----:B------:R-:W-:Y:S01]  /*efa0*/  IMAD.MOV.U32 R4, RZ, RZ, R16 ;  /* 0x000000ffff047224 */ /* 0x000fe200078e0010 */
[----:B------:R-:W-:Y:S01]  /*efb0*/  LOP3.LUT R24, RZ, R6, RZ, 0x33, !PT ;  /* 0x00000006ff187212 */ /* 0x000fe200078e33ff */
[----:B------:R-:W3:Y:S01]  /*efc0*/  LDC R25, c[0x0][0x610] ;  /* 0x00018400ff197b82 */ /* 0x000ee20000000800 */
[----:B------:R-:W-:Y:S05]  /*efd0*/  @!P0 BRA `(.L_x_303) ;  /* 0x0000000000288947 */ /* 0x000fea0003800000 */
        /* <DEDUP_REMOVED lines=10> */
.L_x_303:
[----:B-1----:R-:W-:Y:S01]  /*f080*/  SHF.R.U64 R4, R4, R22, R5 ;  /* 0x0000001604047219 */ /* 0x002fe20000001205 */
[----:B0-----:R-:W-:Y:S01]  /*f090*/  VIADD R7, R17, 0xffffffff ;  /* 0xffffffff11077836 */ /* 0x001fe20000000000 */
[----:B------:R-:W-:Y:S01]  /*f0a0*/  SHF.L.U32 R18, R18, R19, RZ ;  /* 0x0000001312127219 */ /* 0x000fe200000006ff */
[----:B------:R-:W-:Y:S01]  /*f0b0*/  @P3 IMAD R0, R11, R12, R2 ;  /* 0x0000000c0b003224 */ /* 0x000fe200078e0202 */
[----:B------:R-:W-:Y:S01]  /*f0c0*/  LOP3.LUT R3, R15, R24, RZ, 0xc0, !PT ;  /* 0x000000180f037212 */ /* 0x000fe200078ec0ff */
[----:B------:R-:W-:Y:S01]  /*f0d0*/  IMAD.MOV R5, RZ, RZ, -R4 ;  /* 0x000000ffff057224 */ /* 0x000fe200078e0a04 */
[----:B------:R-:W-:Y:S01]  /*f0e0*/  LOP3.LUT R7, R10, R7, RZ, 0xc0, !PT ;  /* 0x000000070a077212 */ /* 0x000fe200078ec0ff */
[----:B------:R-:W-:Y:S02]  /*f0f0*/  IMAD.MOV.U32 R6, RZ, RZ, R14 ;  /* 0x000000ffff067224 */ /* 0x000fe400078e000e */
[----:B------:R-:W-:Y:S02]  /*f100*/  IMAD R3, R18, R4, R3 ;  /* 0x0000000412037224 */ /* 0x000fe400078e0203 */
[----:B--2---:R-:W-:-:S02]  /*f110*/  IMAD R2, R5, R23, R16 ;  /* 0x0000001705027224 */ /* 0x004fc400078e0210 */
[----:B---3--:R-:W-:Y:S02]  /*f120*/  IMAD R0, R3, R25, R0 ;  /* 0x0000001903007224 */ /* 0x008fe400078e0200 */
[----:B------:R-:W-:Y:S02]  /*f130*/  IMAD R5, R2, R17, R7 ;  /* 0x0000001102057224 */ /* 0x000fe400078e0207 */
[----:B------:R-:W-:-:S03]  /*f140*/  IMAD.MOV.U32 R4, RZ, RZ, 0x1 ;  /* 0x00000001ff047424 */ /* 0x000fc600078e00ff */
[----:B------:R-:W-:Y:S02]  /*f150*/  SEL R7, R5, R0, !P3 ;  /* 0x0000000005077207 */ /* 0x000fe40005800000 */
[----:B------:R-:W-:-:S07]  /*f160*/  SEL R5, R0, R5, !P3 ;  /* 0x0000000500057207 */ /* 0x000fce0005800000 */
.L_x_301:
[----:B------:R-:W-:-:S08]  /*f170*/  NOP ;  /* 0x0000000000007918 */ /* 0x000fd00000000000 */
[----:B------:R-:W0:-:S00]  /*f180*/  USETMAXREG.DEALLOC.CTAPOOL 0x28 ;  /* 0x00000028000079c8 */ /* 0x000e0000080e0500 */
[----:B------:R-:W-:-:S13]  /*f190*/  ISETP.NE.AND P0, PT, RZ, UR8, PT ;  /* 0x00000008ff007c0c */ /* 0x000fda000bf05270 */
[----:B------:R-:W-:Y:S05]  /*f1a0*/  @P0 EXIT ;  /* 0x000000000000094d */ /* 0x000fea0003800000 */
[----:B0-----:R-:W-:Y:S01]  /*f1b0*/  LOP3.LUT P0, RZ, R4, 0xff, RZ, 0xc0, !PT ;  /* 0x000000ff04ff7812 */ /* 0x001fe2000780c0ff */
[----:B------:R-:W-:Y:S02]  /*f1c0*/  IMAD.MOV.U32 R0, RZ, RZ, 0x1 ;  /* 0x00000001ff007424 */ /* 0x000fe400078e00ff */
[----:B------:R-:W-:-:S10]  /*f1d0*/  IMAD.MOV.U32 R9, RZ, RZ, RZ ;  /* 0x000000ffff097224 */ /* 0x000fd400078e00ff */
[----:B------:R-:W-:Y:S05]  /*f1e0*/  @!P0 BRA `(.L_x_304) ;  /* 0x0000000c005c8947 */ /* 0x000fea0003800000 */
[----:B------:R-:W0:Y:S01]  /*f1f0*/  S2UR UR12, SR_CgaCtaId ;  /* 0x00000000000c79c3 */ /* 0x000e220000008800 */
[----:B------:R-:W-:Y:S01]  /*f200*/  ULDC UR4, c[0x0][0x28c] ;  /* 0x0000a30000047ab9 */ /* 0x000fe20000000800 */
[----:B------:R-:W-:Y:S01]  /*f210*/  ULDC UR6, c[0x0][0x658] ;  /* 0x0001960000067ab9 */ /* 0x000fe20000000800 */
[----:B------:R-:W-:Y:S01]  /*f220*/  UIADD3 UR10, UR4, 0x3f, URZ ;  /* 0x0000003f040a7890 */ /* 0x000fe2000fffe03f */
[----:B------:R-:W-:Y:S01]  /*f230*/  BSSY B0, `(.L_x_304) ;  /* 0x00000d2000007945 */ /* 0x000fe20003800000 */
[----:B------:R-:W-:Y:S01]  /*f240*/  UMOV UR7, 0xffffffff ;  /* 0xffffffff00077882 */ /* 0x000fe20000000000 */
[----:B------:R-:W-:Y:S01]  /*f250*/  ULDC UR5, c[0x0][0x600] ;  /* 0x0001800000057ab9 */ /* 0x000fe20000000800 */
[----:B------:R-:W-:Y:S01]  /*f260*/  UMOV UR9, 0x1 ;  /* 0x0000000100097882 */ /* 0x000fe20000000000 */
[----:B------:R-:W-:Y:S01]  /*f270*/  USHF.L.U32 UR7, UR7, UR6, URZ ;  /* 0x0000000607077299 */ /* 0x000fe2000800063f */
[----:B------:R-:W-:Y:S01]  /*f280*/  IMAD.MOV.U32 R11, RZ, RZ, 0x1 ;  /* 0x00000001ff0b7424 */ /* 0x000fe200078e00ff */
[----:B------:R-:W-:Y:S01]  /*f290*/  UIADD3 UR4, UR5, -0x1, URZ ;  /* 0xffffffff05047890 */ /* 0x000fe2000fffe03f */
[----:B------:R-:W-:Y:S01]  /*f2a0*/  IMAD.MOV.U32 R0, RZ, RZ, 0x1 ;  /* 0x00000001ff007424 */ /* 0x000fe200078e00ff */
[----:B------:R-:W-:Y:S01]  /*f2b0*/  USHF.R.S32.HI UR11, URZ, 0x1f, UR10 ;  /* 0x0000001f3f0b7899 */ /* 0x000fe2000801140a */
[----:B------:R-:W-:Y:S01]  /*f2c0*/  IMAD.MOV.U32 R9, RZ, RZ, RZ ;  /* 0x000000ffff097224 */ /* 0x000fe200078e00ff */
[----:B------:R-:W-:Y:S01]  /*f2d0*/  ULDC UR8, c[0x0][0xc] ;  /* 0x0000030000087ab9 */ /* 0x000fe20000000800 */
[----:B------:R-:W-:-:S02]  /*f2e0*/  USHF.L.U32 UR5, UR9, UR6, URZ ;  /* 0x0000000609057299 */ /* 0x000fc4000800063f */
[----:B------:R-:W-:Y:S01]  /*f2f0*/  ULEA.HI UR11, UR11, UR10, URZ, 0x6 ;  /* 0x0000000a0b0b7291 */ /* 0x000fe2000f8f303f */
[----:B------:R-:W-:Y:S01]  /*f300*/  ULDC UR9, c[0x0][0x10] ;  /* 0x0000040000097ab9 */ /* 0x000fe20000000800 */
[----:B------:R-:W-:Y:S02]  /*f310*/  ULOP3.LUT UR6, URZ, UR7, URZ, 0x33, !UPT ;  /* 0x000000073f067292 */ /* 0x000fe4000f8e333f */
[----:B------:R-:W-:Y:S01]  /*f320*/  UIMAD.WIDE.U32 UR8, UR8, UR9, URZ ;  /* 0x00000009080872a5 */ /* 0x000fe2000f8e003f */
[----:B------:R-:W-:Y:S01]  /*f330*/  ULDC UR7, c[0x0][0x14] ;  /* 0x0000050000077ab9 */ /* 0x000fe20000000800 */
[----:B------:R-:W-:Y:S01]  /*f340*/  USHF.R.S32.HI UR20, URZ, 0x6, UR11 ;  /* 0x000000063f147899 */ /* 0x000fe2000801140b */
[----:B0-----:R-:W-:Y:S01]  /*f350*/  IMAD.U32 R8, RZ, RZ, UR12 ;  /* 0x0000000cff087e24 */ /* 0x001fe2000f8e00ff */
[----:B------:R-:W-:Y:S02]  /*f360*/  UIMAD.WIDE.U32 UR24, UR8, UR7, URZ ;  /* 0x00000007081872a5 */ /* 0x000fe4000f8e003f */
[----:B------:R-:W-:-:S02]  /*f370*/  UIMAD UR18, UR9, UR7, URZ ;  /* 0x00000007091272a4 */ /* 0x000fc4000f8e023f */
[----:B------:R-:W-:Y:S02]  /*f380*/  ULOP3.LUT UR23, UR13, 0x2, URZ, 0xfc, !UPT ;  /* 0x000000020d177892 */ /* 0x000fe4000f8efc3f */
[----:B------:R-:W-:Y:S02]  /*f390*/  UIADD3 UR18, UR25, UR18, URZ ;  /* 0x0000001219127290 */ /* 0x000fe4000fffe03f */
[----:B------:R-:W-:Y:S01]  /*f3a0*/  UIADD3 UR28, UR20, 0x1, URZ ;  /* 0x00000001141c7890 */ /* 0x000fe2000fffe03f */
[----:B------:R-:W-:-:S11]  /*f3b0*/  ULDC.64 UR26, c[0x0][0x198] ;  /* 0x00006600001a7ab9 */ /* 0x000fd60000000a00 */
.L_x_315:
[----:B------:R-:W-:-:S03]  /*f3c0*/  UMOV UR7, 0xffffffff ;  /* 0xffffffff00077882 */ /* 0x000fc60000000000 */
[----:B------:R-:W-:Y:S05]  /*f3d0*/  BRA.DIV UR7, `(.L_x_305) ;  /* 0x0000001207907947 */ /* 0x000fea000b800000 */
[----:B------:R-:W-:-:S13]  /*f3e0*/  ELECT P0, URZ, PT ;  /* 0x00000000003f782f */ /* 0x000fda0003800000 */
.L_x_331:
[----:B------:R-:W0:Y:S01]  /*f3f0*/  LDC R2, c[0x0][0x28c] ;  /* 0x0000a300ff027b82 */ /* 0x000e220000000800 */
[----:B------:R-:W-:Y:S01]  /*f400*/  BSSY B1, `(.L_x_306) ;  /* 0x000003c000017945 */ /* 0x000fe20003800000 */
[----:B0-----:R-:W-:-:S13]  /*f410*/  ISETP.LT.OR P0, PT, R2, 0x1, !P0 ;  /* 0x000000010200780c */ /* 0x001fda0004701670 */
[----:B------:R-:W-:Y:S05]  /*f420*/  @P0 BRA `(.L_x_307) ;  /* 0x0000000000e40947 */ /* 0x000fea0003800000 */
[----:B------:R-:W-:Y:S02]  /*f430*/  IMAD R5, R5, 0x2, R8 ;  /* 0x0000000205057824 */ /* 0x000fe400078e0208 */
[----:B------:R-:W-:Y:S02]  /*f440*/  IMAD.SHL.U32 R10, R7, 0x100, RZ ;  /* 0x00000100070a7824 */ /* 0x000fe400078e00ff */
[----:B------:R-:W-:Y:S02]  /*f450*/  IMAD.MOV.U32 R14, RZ, RZ, RZ ;  /* 0x000000ffff0e7224 */ /* 0x000fe400078e00ff */
[----:B------:R-:W-:Y:S02]  /*f460*/  IMAD.U32 R15, RZ, RZ, UR28 ;  /* 0x0000001cff0f7e24 */ /* 0x000fe4000f8e00ff */
[----:B------:R-:W-:Y:S02]  /*f470*/  IMAD.MOV.U32 R2, RZ, RZ, R0 ;  /* 0x000000ffff027224 */ /* 0x000fe400078e0000 */
[----:B------:R-:W-:-:S02]  /*f480*/  IMAD.MOV.U32 R3, RZ, RZ, R9 ;  /* 0x000000ffff037224 */ /* 0x000fc400078e0009 */
[----:B------:R-:W-:-:S07]  /*f490*/  IMAD.SHL.U32 R7, R5, 0x40, RZ ;  /* 0x0000004005077824 */ /* 0x000fce00078e00ff */
.L_x_310:
[----:B------:R-:W0:Y:S01]  /*f4a0*/  S2UR UR7, SR_CgaCtaId ;  /* 0x00000000000779c3 */ /* 0x000e220000008800 */
[----:B------:R-:W1:Y:S01]  /*f4b0*/  S2R R16, SR_TID.X ;  /* 0x0000000000107919 */ /* 0x000e620000002100 */
[----:B------:R-:W-:Y:S02]  /*f4c0*/  MOV R5, 0x400 ;  /* 0x0000040000057802 */ /* 0x000fe40000000f00 */
[----:B------:R-:W-:Y:S01]  /*f4d0*/  SHF.L.U32 R4, R2, 0x1f, RZ ;  /* 0x0000001f02047819 */ /* 0x000fe200000006ff */
[----:B0-----:R-:W-:-:S05]  /*f4e0*/  IMAD.U32 R8, RZ, RZ, UR7 ;  /* 0x00000007ff087e24 */ /* 0x001fca000f8e00ff */
[----:B------:R-:W-:Y:S02]  /*f4f0*/  LEA R12, R8, R5, 0x18 ;  /* 0x00000005080c7211 */ /* 0x000fe400078ec0ff */
[----:B-1----:R-:W-:-:S03]  /*f500*/  LOP3.LUT P1, RZ, R16, 0x7f, RZ, 0xc0, !PT ;  /* 0x0000007f10ff7812 */ /* 0x002fc6000782c0ff */
[----:B------:R-:W-:-:S04]  /*f510*/  IMAD R13, R3, 0x8, R12 ;  /* 0x00000008030d7824 */ /* 0x000fc800078e020c */
[----:B------:R-:W0:Y:S06]  /*f520*/  SYNCS.PHASECHK.TRANS64.TRYWAIT P0, [R13+URZ+0x48], R4 ;  /* 0x000048040d0075a7 */ /* 0x000e2c000800017f */
[----:B------:R-:W1:Y:S01]  /*f530*/  @!P1 LDC R5, c[0x0][0x500] ;  /* 0x00014000ff059b82 */ /* 0x000e620000000800 */
[----:B0-----:R-:W-:Y:S05]  /*f540*/  @!P0 BRA `(.L_x_308) ;  /* 0x0000001000548947 */ /* 0x001fea0003800000 */
.L_x_332:
[----:B------:R-:W-:Y:S01]  /*f550*/  UPRMT UR7, UR23, 0x9910, URZ ;  /* 0x0000991017077896 */ /* 0x000fe2000800003f */
[----:B-1----:R1:W-:Y:S03]  /*f560*/  @!P1 SYNCS.ARRIVE.TRANS64 RZ, [R13+URZ], R5 ;  /* 0x000000050dff99a7 */ /* 0x0023e6000800003f */
[----:B------:R-:W-:-:S06]  /*f570*/  UISETP.NE.AND UP0, UPT, UR7, 0x2, UPT ;  /* 0x000000020700788c */ /* 0x000fcc000bf05270 */
[----:B------:R-:W-:-:S13]  /*f580*/  PLOP3.LUT P0, PT, PT, PT, UP0, 0x80, 0x0 ;  /* 0x000000000000781c */ /* 0x000fda0003f0f008 */
[----:B-1----:R-:W-:Y:S05]  /*f590*/  @P0 BRA `(.L_x_309) ;  /* 0x0000000000040947 */ /* 0x002fea0003800000 */
[----:B------:R-:W-:Y:S01]  /*f5a0*/  BPT.TRAP 0x1 ;  /* 0x000000040000795c */ /* 0x000fe20000300000 */
.L_x_309:
[----:B0-----:R-:W-:Y:S01]  /*f5b0*/  IMAD R4, R3, 0x2, R8 ;  /* 0x0000000203047824 */ /* 0x001fe200078e0208 */
[----:B------:R-:W-:Y:S01]  /*f5c0*/  R2UR UR9, R13 ;  /* 0x000000000d0972ca */ /* 0x000fe200000e0000 */
[----:B------:R-:W-:Y:S01]  /*f5d0*/  VIADD R15, R15, 0xffffffff ;  /* 0xffffffff0f0f7836 */ /* 0x000fe20000000000 */
[----:B------:R-:W-:Y:S01]  /*f5e0*/  UIADD3 UR14, UP0, UR26, 0xf0, URZ ;  /* 0x000000f01a0e7890 */ /* 0x000fe2000ff1e03f */
[--C-:B------:R-:W-:Y:S01]  /*f5f0*/  IMAD.U32 R4, R4, 0x1000, R12.reuse ;  /* 0x0000100004047824 */ /* 0x100fe200078e000c */
[----:B------:R-:W-:Y:S01]  /*f600*/  R2UR UR11, R7 ;  /* 0x00000000070b72ca */ /* 0x000fe200000e0000 */
[C---:B------:R-:W-:Y:S01]  /*f610*/  IMAD R12, R3.reuse, 0x4000, R12 ;  /* 0x00004000030c7824 */ /* 0x040fe200078e020c */
[----:B------:R-:W-:Y:S01]  /*f620*/  R2UR UR10, R14 ;  /* 0x000000000e0a72ca */ /* 0x000fe200000e0000 */
[----:B------:R-:W-:Y:S01]  /*f630*/  UIADD3 UR30, UP1, UR26, 0x1f0, URZ ;  /* 0x000001f01a1e7890 */ /* 0x000fe2000ff3e03f */
[----:B------:R-:W-:Y:S01]  /*f640*/  R2UR UR7, R4 ;  /* 0x00000000040772ca */ /* 0x000fe200000e0000 */
[----:B------:R-:W-:Y:S01]  /*f650*/  UIADD3.X UR15, URZ, UR27, URZ, UP0, !UPT ;  /* 0x0000001b3f0f7290 */ /* 0x000fe200087fe43f */
[----:B------:R-:W-:Y:S01]  /*f660*/  R2UR UR8, R12 ;  /* 0x000000000c0872ca */ /* 0x000fe200000e0000 */
[----:B------:R-:W-:Y:S01]  /*f670*/  VIADD R3, R3, 0x1 ;  /* 0x0000000103037836 */ /* 0x000fe20000000000 */
[----:B------:R-:W-:Y:S01]  /*f680*/  R2UR UR12, R6 ;  /* 0x00000000060c72ca */ /* 0x000fe200000e0000 */
[----:B------:R-:W-:Y:S01]  /*f690*/  UIADD3.X UR31, URZ, UR27, URZ, UP1, !UPT ;  /* 0x0000001b3f1f7290 */ /* 0x000fe20008ffe43f */
[----:B------:R-:W-:Y:S01]  /*f6a0*/  R2UR UR21, R10 ;  /* 0x000000000a1572ca */ /* 0x000fe200000e0000 */
[----:B------:R-:W-:Y:S01]  /*f6b0*/  UMOV UR22, 0x30000 ;  /* 0x0003000000167882 */ /* 0x000fe20000000000 */
[----:B------:R-:W-:Y:S01]  /*f6c0*/  ISETP.GT.AND P1, PT, R15, 0x1, PT ;  /* 0x000000010f00780c */ /* 0x000fe20003f24270 */
[----:B------:R-:W-:Y:S01]  /*f6d0*/  UMOV UR16, 0x0 ;  /* 0x0000000000107882 */ /* 0x000fe20000000000 */
[----:B------:R-:W-:Y:S01]  /*f6e0*/  UMOV UR17, 0x10000000 ;  /* 0x1000000000117882 */ /* 0x000fe20000000000 */
[----:B------:R-:W-:Y:S01]  /*f6f0*/  ISETP.NE.AND P0, PT, R3, 0x9, PT ;  /* 0x000000090300780c */ /* 0x000fe20003f05270 */
[----:B------:R-:W-:Y:S01]  /*f700*/  VIADD R14, R14, 0x40 ;  /* 0x000000400e0e7836 */ /* 0x000fe20000000000 */
[----:B------:R-:W-:-:S02]  /*f710*/  UIADD3 UR7, UR7, 0x180, URZ ;  /* 0x0000018007077890 */ /* 0x000fc4000fffe03f */
[----:B------:R-:W-:Y:S01]  /*f720*/  UIADD3 UR19, UR8, 0x12180, URZ ;  /* 0x0001218008137890 */ /* 0x000fe2000fffe03f */
[----:B------:R-:W-:Y:S02]  /*f730*/  SEL R5, RZ, 0x1, P0 ;  /* 0x00000001ff057807 */ /* 0x000fe40000000000 */
[----:B------:R-:W-:Y:S02]  /*f740*/  SEL R3, R3, RZ, P0 ;  /* 0x000000ff03037207 */ /* 0x000fe40000000000 */
[----:B------:R-:W-:Y:S01]  /*f750*/  UMOV UR8, UR7 ;  /* 0x0000000700087c82 */ /* 0x000fe20008000000 */
[----:B------:R-:W-:Y:S01]  /*f760*/  LOP3.LUT R2, R2, R5, RZ, 0x3c, !PT ;  /* 0x0000000502027212 */ /* 0x000fe200078e3cff */
[----:B------:R0:W-:Y:S02]  /*f770*/  UTMALDG.3D.MULTICAST [UR8], [UR14], UR22, desc[UR16] ;  /* 0x000010080e0073b4 */ /* 0x0001e40008011816 */
[----:B0-----:R-:W-:Y:S01]  /*f780*/  UMOV UR8, UR19 ;  /* 0x0000001300087c82 */ /* 0x001fe20008000000 */
[----:B------:R-:W-:-:S02]  /*f790*/  UMOV UR11, UR21 ;  /* 0x00000015000b7c82 */ /* 0x000fc40008000000 */
[----:B------:R0:W-:Y:S02]  /*f7a0*/  UTMALDG.3D [UR8], [UR30], desc[UR16] ;  /* 0x000010081e0075b4 */ /* 0x0001e40008011000 */
[----:B0-----:R-:W-:Y:S05]  /*f7b0*/  @P1 BRA `(.L_x_310) ;  /* 0xfffffffc00381947 */ /* 0x001fea000383ffff */
.L_x_307:
[----:B------:R-:W-:Y:S05]  /*f7c0*/  BSYNC B1 ;  /* 0x0000000000017941 */ /* 0x000fea0003800000 */
.L_x_306:
[----:B------:R-:W2:Y:S01]  /*f7d0*/  LDL.LU R17, [R1+0x7c] ;  /* 0x00007c0001117983 */ /* 0x000ea20000300800 */
[----:B------:R-:W-:Y:S01]  /*f7e0*/  LOP3.LUT P1, RZ, R11, 0xff, RZ, 0xc0, !PT ;  /* 0x000000ff0bff7812 */ /* 0x000fe2000782c0ff */
[----:B------:R-:W-:Y:S01]  /*f7f0*/  VIADD R4, R9, UR20 ;  /* 0x0000001409047c36 */ /* 0x000fe20008000000 */
[----:B------:R-:W-:Y:S01]  /*f800*/  ULDC.64 UR8, c[0x0][0x650] ;  /* 0x0001940000087ab9 */ /* 0x000fe20000000a00 */
[----:B------:R-:W3:Y:S01]  /*f810*/  LDL.LU R16, [R1+0x80] ;  /* 0x0000800001107983 */ /* 0x000ee20000300800 */
[----:B------:R-:W-:Y:S01]  /*f820*/  IMAD.U32 R6, RZ, RZ, UR20 ;  /* 0x00000014ff067e24 */ /* 0x000fe2000f8e00ff */
[----:B------:R-:W-:Y:S01]  /*f830*/  UISETP.GE.U32.AND UP0, UPT, UR20, 0x9, UPT ;  /* 0x000000091400788c */ /* 0x000fe2000bf06070 */
[----:B------:R-:W-:Y:S01]  /*f840*/  ISETP.GT.U32.AND P0, PT, R4, 0x8, PT ;  /* 0x000000080400780c */ /* 0x000fe20003f04070 */
[----:B------:R-:W-:Y:S01]  /*f850*/  BSSY B1, `(.L_x_311) ;  /* 0x000006d000017945 */ /* 0x000fe20003800000 */
[----:B------:R-:W-:Y:S01]  /*f860*/  IMAD.MOV.U32 R7, RZ, RZ, -0x1 ;  /* 0xffffffffff077424 */ /* 0x000fe200078e00ff */
[----:B------:R-:W-:-:S02]  /*f870*/  PRMT R11, RZ, 0x7610, R11 ;  /* 0x00007610ff0b7816 */ /* 0x000fc4000000000b */
[----:B------:R-:W-:Y:S01]  /*f880*/  ISETP.LT.U32.AND P0, PT, R6, 0x9, P0 ;  /* 0x000000090600780c */ /* 0x000fe20000701070 */
[----:B------:R-:W-:Y:S01]  /*f890*/  IMAD.MOV.U32 R6, RZ, RZ, -0x1 ;  /* 0xffffffffff067424 */ /* 0x000fe200078e00ff */
[----:B------:R-:W0:Y:S01]  /*f8a0*/  @P1 S2R R8, SR_CgaCtaId ;  /* 0x0000000000081919 */ /* 0x000e220000008800 */
[----:B------:R-:W-:Y:S02]  /*f8b0*/  @P1 MOV R3, 0x400 ;  /* 0x0000040000031802 */ /* 0x000fe40000000f00 */
[----:B------:R-:W-:Y:S02]  /*f8c0*/  PLOP3.LUT P2, PT, PT, PT, UP0, 0x80, 0x0 ;  /* 0x000000000000781c */ /* 0x000fe40003f4f008 */
[----:B0-----:R-:W-:Y:S01]  /*f8d0*/  @P1 LEA R5, R8, R3, 0x18 ;  /* 0x0000000308051211 */ /* 0x001fe200078ec0ff */
[----:B------:R-:W-:-:S03]  /*f8e0*/  IMAD.WIDE.U32 R2, R4, 0x38e38e39, RZ ;  /* 0x38e38e3904027825 */ /* 0x000fc600078e00ff */
[----:B------:R0:W-:Y:S01]  /*f8f0*/  @P1 SYNCS.ARRIVE.TRANS64.A1T0 RZ, [R5+URZ+0xa8], RZ ;  /* 0x0000a8ff05ff19a7 */ /* 0x0001e2000810003f */
[----:B------:R-:W-:Y:S02]  /*f900*/  PRMT R2, RZ, 0x7610, R2 ;  /* 0x00007610ff027816 */ /* 0x000fe40000000002 */
[----:B0-----:R-:W-:Y:S02]  /*f910*/  SHF.R.U32.HI R5, RZ, 0x1, R3 ;  /* 0x00000001ff057819 */ /* 0x001fe40000011603 */
[----:B------:R-:W-:-:S03]  /*f920*/  SEL R3, RZ, 0x1, !P0 ;  /* 0x00000001ff037807 */ /* 0x000fc60004000000 */
[----:B------:R-:W-:Y:S01]  /*f930*/  IMAD R9, R5, -0x9, R4 ;  /* 0xfffffff705097824 */ /* 0x000fe200078e0204 */
[----:B------:R-:W-:-:S04]  /*f940*/  LOP3.LUT R0, R0, R3, RZ, 0x3c, !PT ;  /* 0x0000000300007212 */ /* 0x000fc800078e3cff */
[----:B------:R-:W-:Y:S01]  /*f950*/  @P2 LOP3.LUT R0, R0, 0x1, R5, 0x78, !PT ;  /* 0x0000000100002812 */ /* 0x000fe200078e7805 */
[----:B------:R-:W-:Y:S01]  /*f960*/  IMAD.MOV.U32 R5, RZ, RZ, -0x1 ;  /* 0xffffffffff057424 */ /* 0x000fe200078e00ff */
[----:B---3--:R-:W-:-:S04]  /*f970*/  IADD3 R16, P1, R16, UR24, RZ ;  /* 0x0000001810107c10 */ /* 0x008fc8000ff3e0ff */
[----:B--2---:R-:W-:Y:S01]  /*f980*/  IADD3.X R17, R17, UR18, RZ, P1, !PT ;  /* 0x0000001211117c10 */ /* 0x004fe20008ffe4ff */
[----:B------:R0:W-:Y:S01]  /*f990*/  STL [R1+0x80], R16 ;  /* 0x0000801001007387 */ /* 0x0001e20000100800 */
[----:B------:R-:W-:-:S03]  /*f9a0*/  ISETP.GE.U32.AND P0, PT, R16, UR8, PT ;  /* 0x0000000810007c0c */ /* 0x000fc6000bf06070 */
[----:B------:R0:W-:Y:S01]  /*f9b0*/  STL [R1+0x7c], R17 ;  /* 0x00007c1101007387 */ /* 0x0001e20000100800 */
[----:B------:R-:W-:-:S13]  /*f9c0*/  ISETP.GE.U32.AND.EX P0, PT, R17, UR9, PT, P0 ;  /* 0x0000000911007c0c */ /* 0x000fda000bf06100 */
[----:B0-----:R-:W-:Y:S05]  /*f9d0*/  @P0 BRA `(.L_x_312) ;  /* 0x0000000400500947 */ /* 0x001fea0003800000 */
[----:B------:R-:W-:Y:S01]  /*f9e0*/  ULDC.64 UR8, c[0x0][0x628] ;  /* 0x00018a0000087ab9 */ /* 0x000fe20000000a00 */
[----:B------:R-:W0:Y:S01]  /*f9f0*/  S2R R12, SR_CTAID.X ;  /* 0x00000000000c7919 */ /* 0x000e220000002500 */
[----:B------:R-:W-:Y:S01]  /*fa00*/  ISETP.NE.U32.AND P0, PT, RZ, UR8, PT ;  /* 0x00000008ff007c0c */ /* 0x000fe2000bf05070 */
[----:B------:R-:W-:Y:S01]  /*fa10*/  ULDC UR10, c[0x0][0x630] ;  /* 0x00018c00000a7ab9 */ /* 0x000fe20000000800 */
[----:B------:R-:W-:Y:S01]  /*fa20*/  IMAD.MOV.U32 R2, RZ, RZ, R16 ;  /* 0x000000ffff027224 */ /* 0x000fe200078e0010 */
[----:B------:R-:W1:Y:S01]  /*fa30*/  S2R R10, SR_CTAID.Y ;  /* 0x00000000000a7919 */ /* 0x000e620000002600 */
[----:B------:R-:W-:Y:S01]  /*fa40*/  ISETP.NE.AND.EX P0, PT, RZ, UR9, PT, P0 ;  /* 0x00000009ff007c0c */ /* 0x000fe2000bf05300 */
[----:B------:R-:W-:-:S12]  /*fa50*/  IMAD.MOV.U32 R3, RZ, RZ, R17 ;  /* 0x000000ffff037224 */ /* 0x000fd800078e0011 */
[----:B------:R-:W-:Y:S05]  /*fa60*/  @!P0 BRA `(.L_x_313) ;  /* 0x0000000000288947 */ /* 0x000fea0003800000 */
[----:B------:R-:W-:Y:S02]  /*fa70*/  ULDC UR7, c[0x0][0x634] ;  /* 0x00018d0000077ab9 */ /* 0x000fe40000000800 */
[----:B------:R-:W-:-:S05]  /*fa80*/  IADD3 R7, P0, R16, UR7, RZ ;  /* 0x0000000710077c10 */ /* 0x000fca000ff1e0ff */
[----:B------:R-:W-:-:S04]  /*fa90*/  IMAD.X R13, RZ, RZ, R17, P0 ;  /* 0x000000ffff0d7224 */ /* 0x000fc800000e0611 */
[----:B------:R-:W-:-:S04]  /*faa0*/  IMAD.WIDE.U32 R4, R13, UR8, RZ ;  /* 0x000000080d047c25 */ /* 0x000fc8000f8e00ff */
[----:B------:R-:W-:-:S04]  /*fab0*/  IMAD.WIDE.U32 R4, P0, R7, UR9, R4 ;  /* 0x0000000907047c25 */ /* 0x000fc8000f800004 */
[----:B------:R-:W-:-:S04]  /*fac0*/  IMAD.WIDE.U32 R6, R7, UR8, RZ ;  /* 0x0000000807067c25 */ /* 0x000fc8000f8e00ff */
[----:B------:R-:W-:Y:S01]  /*fad0*/  IMAD.X R3, RZ, RZ, RZ, P0 ;  /* 0x000000ffff037224 */ /* 0x000fe200000e06ff */
[----:B------:R-:W-:Y:S01]  /*fae0*/  IADD3 RZ, P0, R7, R4, RZ ;  /* 0x0000000407ff7210 */ /* 0x000fe20007f1e0ff */
[----:B------:R-:W-:-:S04]  /*faf0*/  IMAD.MOV.U32 R2, RZ, RZ, R5 ;  /* 0x000000ffff027224 */ /* 0x000fc800078e0005 */
[----:B------:R-:W-:-:S08]  /*fb00*/  IMAD.WIDE.U32.X R2, R13, UR9, R2, P0 ;  /* 0x000000090d027c25 */ /* 0x000fd000080e0402 */
.L_x_313:
[--C-:B------:R-:W-:Y:S01]  /*fb10*/  SHF.R.U64 R6, R2, UR10, R3.reuse ;  /* 0x0000000a02067c19 */ /* 0x100fe20008001203 */
[----:B------:R-:W-:Y:S01]  /*fb20*/  ULDC.64 UR8, c[0x0][0x620] ;  /* 0x0001880000087ab9 */ /* 0x000fe20000000a00 */
[----:B------:R-:W-:Y:S01]  /*fb30*/  SHF.R.U32.HI R2, RZ, UR10, R3 ;  /* 0x0000000aff027c19 */ /* 0x000fe20008011603 */
[----:B------:R-:W-:Y:S01]  /*fb40*/  IMAD.MOV.U32 R3, RZ, RZ, R17 ;  /* 0x000000ffff037224 */ /* 0x000fe200078e0011 */
[----:B------:R-:W-:Y:S01]  /*fb50*/  IADD3 R5, P0, RZ, -R6, RZ ;  /* 0x80000006ff057210 */ /* 0x000fe20007f1e0ff */
[----:B------:R-:W-:Y:S01]  /*fb60*/  ULDC UR7, c[0x0][0x150] ;  /* 0x0000540000077ab9 */ /* 0x000fe20000000800 */
[----:B0-----:R-:W-:Y:S01]  /*fb70*/  I2FP.F32.U32 R7, R12 ;  /* 0x0000000c00077245 */ /* 0x001fe20000201000 */
[----:B------:R-:W0:Y:S01]  /*fb80*/  LDC R19, c[0x0][0x144] ;  /* 0x00005100ff137b82 */ /* 0x000e220000000800 */
[----:B------:R-:W-:Y:S01]  /*fb90*/  ULDC.64 UR10, c[0x0][0x640] ;  /* 0x00019000000a7ab9 */ /* 0x000fe20000000a00 */
[----:B------:R-:W-:Y:S01]  /*fba0*/  IMAD.X R2, RZ, RZ, ~R2, P0 ;  /* 0x000000ffff027224 */ /* 0x000fe200000e0e02 */
[----:B------:R-:W-:-:S03]  /*fbb0*/  ISETP.NE.U32.AND P0, PT, RZ, UR10, PT ;  /* 0x0000000aff007c0c */ /* 0x000fc6000bf05070 */
[----:B------:R-:W-:Y:S01]  /*fbc0*/  IMAD R4, R2, UR8, RZ ;  /* 0x0000000802047c24 */ /* 0x000fe2000f8e02ff */
[----:B------:R-:W-:Y:S01]  /*fbd0*/  ISETP.NE.AND.EX P0, PT, RZ, UR11, PT, P0 ;  /* 0x0000000bff007c0c */ /* 0x000fe2000bf05300 */
[----:B------:R-:W-:Y:S01]  /*fbe0*/  IMAD.MOV.U32 R2, RZ, RZ, R16 ;  /* 0x000000ffff027224 */ /* 0x000fe200078e0010 */
[----:B------:R-:W2:Y:S03]  /*fbf0*/  LDC R13, c[0x0][0x148] ;  /* 0x00005200ff0d7b82 */ /* 0x000ea60000000800 */
[----:B------:R-:W-:Y:S01]  /*fc00*/  IMAD.WIDE.U32 R2, R5, UR8, R2 ;  /* 0x0000000805027c25 */ /* 0x000fe2000f8e0002 */
[----:B------:R-:W-:-:S03]  /*fc10*/  ULDC UR8, c[0x0][0x154] ;  /* 0x0000550000087ab9 */ /* 0x000fc60000000800 */
[----:B------:R-:W-:Y:S02]  /*fc20*/  IMAD R5, R5, UR9, R4 ;  /* 0x0000000905057c24 */ /* 0x000fe4000f8e0204 */
[----:B------:R-:W-:Y:S01]  /*fc30*/  FMUL R4, R7, UR7 ;  /* 0x0000000707047c20 */ /* 0x000fe20008400000 */
[----:B------:R-:W-:Y:S01]  /*fc40*/  ULDC UR7, c[0x0][0x618] ;  /* 0x0001860000077ab9 */ /* 0x000fe20000000800 */
[----:B------:R-:W-:Y:S01]  /*fc50*/  ULDC UR9, c[0x0][0x608] ;  /* 0x0001820000097ab9 */ /* 0x000fe20000000800 */
[----:B------:R-:W-:-:S03]  /*fc60*/  IMAD.IADD R3, R3, 0x1, R5 ;  /* 0x0000000103037824 */ /* 0x000fc600078e0205 */
[----:B------:R-:W3:Y:S02]  /*fc70*/  F2I.U32.TRUNC.NTZ R4, R4 ;  /* 0x0000000400047305 */ /* 0x000ee4000020f000 */
[----:B------:R-:W-:Y:S02]  /*fc80*/  SHF.R.U64 R7, R2, UR7, R3 ;  /* 0x0000000702077c19 */ /* 0x000fe40008001203 */
[----:B-1----:R-:W-:-:S05]  /*fc90*/  I2FP.F32.U32 R2, R10 ;  /* 0x0000000a00027245 */ /* 0x002fca0000201000 */
[----:B------:R-:W-:Y:S01]  /*fca0*/  FMUL R5, R2, UR8 ;  /* 0x0000000802057c20 */ /* 0x000fe20008400000 */
[----:B------:R-:W-:Y:S01]  /*fcb0*/  SHF.R.U32.HI R2, RZ, UR7, R3 ;  /* 0x00000007ff027c19 */ /* 0x000fe20008011603 */
[----:B------:R-:W-:Y:S02]  /*fcc0*/  ULDC UR7, c[0x0][0x658] ;  /* 0x0001960000077ab9 */ /* 0x000fe40000000800 */
[----:B------:R1:W4:Y:S01]  /*fcd0*/  F2I.U32.TRUNC.NTZ R16, R5 ;  /* 0x0000000500107305 */ /* 0x000322000020f000 */
[----:B------:R-:W-:Y:S01]  /*fce0*/  SHF.R.U64 R15, R7, UR9, R2 ;  /* 0x00000009070f7c19 */ /* 0x000fe20008001202 */
[----:B---3--:R-:W-:Y:S01]  /*fcf0*/  IMAD.MOV R4, RZ, RZ, -R4 ;  /* 0x000000ffff047224 */ /* 0x008fe200078e0a04 */
[----:B------:R-:W-:-:S03]  /*fd00*/  SHF.R.U32.HI R2, RZ, UR9, R2 ;  /* 0x00000009ff027c19 */ /* 0x000fc60008011602 */
[----:B0-----:R-:W-:Y:S01]  /*fd10*/  IMAD R12, R19, R4, R12 ;  /* 0x00000004130c7224 */ /* 0x001fe200078e020c */
[--C-:B------:R-:W-:Y:S02]  /*fd20*/  SHF.R.U64 R14, R15, UR7, R2.reuse ;  /* 0x000000070f0e7c19 */ /* 0x100fe40008001202 */
[----:B------:R-:W-:-:S03]  /*fd30*/  SHF.R.U32.HI R17, RZ, UR7, R2 ;  /* 0x00000007ff117c19 */ /* 0x000fc60008011602 */
[----:B------:R-:W-:Y:S02]  /*fd40*/  IMAD.MOV.U32 R2, RZ, RZ, R14 ;  /* 0x000000ffff027224 */ /* 0x000fe400078e000e */
[----:B------:R-:W-:Y:S01]  /*fd50*/  IMAD.MOV.U32 R3, RZ, RZ, R17 ;  /* 0x000000ffff037224 */ /* 0x000fe200078e0011 */
[----:B-12-4-:R-:W-:Y:S06]  /*fd60*/  @!P0 BRA `(.L_x_314) ;  /* 0x0000000000288947 */ /* 0x016fec0003800000 */
[----:B------:R-:W-:Y:S02]  /*fd70*/  ULDC UR7, c[0x0][0x64c] ;  /* 0x0001930000077ab9 */ /* 0x000fe40000000800 */
[----:B------:R-:W-:-:S05]  /*fd80*/  IADD3 R3, P0, R14, UR7, RZ ;  /* 0x000000070e037c10 */ /* 0x000fca000ff1e0ff */
[----:B------:R-:W-:-:S04]  /*fd90*/  IMAD.X R17, RZ, RZ, R17, P0 ;  /* 0x000000ffff117224 */ /* 0x000fc800000e0611 */
[----:B------:R-:W-:-:S04]  /*fda0*/  IMAD.WIDE.U32 R4, R17, UR10, RZ ;  /* 0x0000000a11047c25 */ /* 0x000fc8000f8e00ff */
[----:B------:R-:W-:-:S04]  /*fdb0*/  IMAD.WIDE.U32 R4, P0, R3, UR11, R4 ;  /* 0x0000000b03047c25 */ /* 0x000fc8000f800004 */
[----:B------:R-:W-:-:S04]  /*fdc0*/  IMAD.WIDE.U32 R2, R3, UR10, RZ ;  /* 0x0000000a03027c25 */ /* 0x000fc8000f8e00ff */
[----:B------:R-:W-:Y:S01]  /*fdd0*/  IMAD.MOV.U32 R2, RZ, RZ, R5 ;  /* 0x000000ffff027224 */ /* 0x000fe200078e0005 */
[----:B------:R-:W-:Y:S01]  /*fde0*/  IADD3 RZ, P1, R3, R4, RZ ;  /* 0x0000000403ff7210 */ /* 0x000fe20007f3e0ff */
[----:B------:R-:W-:-:S04]  /*fdf0*/  IMAD.X R3, RZ, RZ, RZ, P0 ;  /* 0x000000ffff037224 */ /* 0x000fc800000e06ff */
[----:B------:R-:W-:-:S08]  /*fe00*/  IMAD.WIDE.U32.X R2, R17, UR11, R2, P1 ;  /* 0x0000000b11027c25 */ /* 0x000fd000088e0402 */
.L_x_314:
[----:B------:R-:W-:Y:S01]  /*fe10*/  ULDC UR7, c[0x0][0x648] ;  /* 0x0001920000077ab9 */ /* 0x000fe20000000800 */
[----:B------:R-:W-:Y:S01]  /*fe20*/  LOP3.LUT R15, R15, UR6, RZ, 0xc0, !PT ;  /* 0x000000060f0f7c12 */ /* 0x000fe2000f8ec0ff */
[----:B------:R-:W-:Y:S01]  /*fe30*/  IMAD.MOV R16, RZ, RZ, -R16 ;  /* 0x000000ffff107224 */ /* 0x000fe200078e0a10 */
[----:B------:R-:W-:Y:S01]  /*fe40*/  SHF.R.U64 R2, R2, UR7, R3 ;  /* 0x0000000702027c19 */ /* 0x000fe20008001203 */
[----:B------:R-:W-:Y:S01]  /*fe50*/  ULDC UR7, c[0x0][0x638] ;  /* 0x00018e0000077ab9 */ /* 0x000fe20000000800 */
[----:B------:R-:W-:Y:S01]  /*fe60*/  LOP3.LUT R7, R7, UR4, RZ, 0xc0, !PT ;  /* 0x0000000407077c12 */ /* 0x000fe2000f8ec0ff */
[----:B------:R-:W-:Y:S01]  /*fe70*/  @P3 IMAD R12, R13, R16, R10 ;  /* 0x000000100d0c3224 */ /* 0x000fe200078e020a */
[----:B------:R-:W-:Y:S01]  /*fe80*/  ULDC UR8, c[0x0][0x610] ;  /* 0x0001840000087ab9 */ /* 0x000fe20000000800 */
[----:B------:R-:W-:Y:S02]  /*fe90*/  IMAD.MOV R3, RZ, RZ, -R2 ;  /* 0x000000ffff037224 */ /* 0x000fe400078e0a02 */
[----:B------:R-:W-:-:S02]  /*fea0*/  IMAD R5, R2, UR5, R15 ;  /* 0x0000000502057c24 */ /* 0x000fc4000f8e020f */
[----:B------:R-:W-:Y:S01]  /*feb0*/  IMAD R14, R3, UR7, R14 ;  /* 0x00000007030e7c24 */ /* 0x000fe2000f8e020e */
[----:B------:R-:W-:Y:S01]  /*fec0*/  ULDC UR7, c[0x0][0x600] ;  /* 0x0001800000077ab9 */ /* 0x000fe20000000800 */
[----:B------:R-:W-:Y:S02]  /*fed0*/  IMAD R5, R5, UR8, R12 ;  /* 0x0000000805057c24 */ /* 0x000fe4000f8e020c */
[----:B------:R-:W-:Y:S02]  /*fee0*/  IMAD R14, R14, UR7, R7 ;  /* 0x000000070e0e7c24 */ /* 0x000fe4000f8e0207 */
[----:B------:R-:W-:-:S03]  /*fef0*/  IMAD.MOV.U32 R2, RZ, RZ, 0x1 ;  /* 0x00000001ff027424 */ /* 0x000fc600078e00ff */
[----:B------:R-:W-:Y:S02]  /*ff00*/  SEL R7, R14, R5, !P3 ;  /* 0x000000050e077207 */ /* 0x000fe40005800000 */
[----:B------:R-:W-:-:S07]  /*ff10*/  SEL R5, R5, R14, !P3 ;  /* 0x0000000e05057207 */ /* 0x000fce0005800000 */
.L_x_312:
[----:B------:R-:W-:Y:S05]  /*ff20*/  BSYNC B1 ;  /* 0x0000000000017941 */ /* 0x000fea0003800000 */
.L_x_311:
[----:B------:R-:W-:-:S13]  /*ff30*/  LOP3.LUT P0, RZ, R2, 0xff, RZ, 0xc0, !PT ;  /* 0x000000ff02ff7812 */ /* 0x000fda000780c0ff */
[----:B------:R-:W-:Y:S05]  /*ff40*/  @P0 BRA `(.L_x_315) ;  /* 0xfffffff4001c0947 */ /* 0x000fea000383ffff */
[----:B------:R-:W-:Y:S05]  /*ff50*/  BSYNC B0 ;  /* 0x0000000000007941 */ /* 0x000fea0003800000 */
.L_x_304:
[----:B------:R-:W-:-:S03]  /*ff60*/  UMOV UR7, 0xffffffff ;  /* 0xffffffff00077882 */ /* 0x000fc60000000000 */
[----:B------:R-:W-:Y:S05]  /*ff70*/  BRA.DIV UR7, `(.L_x_316) ;  /* 0x0000000607dc7947 */ /* 0x000fea000b800000 */
[----:B------:R-:W-:-:S13]  /*ff80*/  ELECT P0, URZ, PT ;  /* 0x00000000003f782f */ /* 0x000fda0003800000 */
.L_x_335:
[----:B------:R-:W-:Y:S04]  /*ff90*/  BSSY B0, `(.L_x_317) ;  /* 0x0000059000007945 */ /* 0x000fe80003800000 */
[----:B------:R-:W-:Y:S05]  /*ffa0*/  @!P0 BRA `(.L_x_318) ;  /* 0x00000004005c8947 */ /* 0x000fea0003800000 */
[----:B------:R-:W-:-:S04]  /*ffb0*/  ULOP3.LUT UR7, UR13, 0x2, URZ, 0xfc, !UPT ;  /* 0x000000020d077892 */ /* 0x000fc8000f8efc3f */
[----:B------:R-:W-:-:S06]  /*ffc0*/  UISETP.NE.AND UP0, UPT, UR7, 0x3, UPT ;  /* 0x000000030700788c */ /* 0x000fcc000bf05270 */
[----:B------:R-:W-:-:S13]  /*ffd0*/  PLOP3.LUT P0, PT, PT, PT, UP0, 0x80, 0x0 ;  /* 0x000000000000781c */ /* 0x000fda0003f0f008 */
[----:B------:R-:W-:Y:S05]  /*ffe0*/  @!P0 BRA `(.L_x_319) ;  /* 0x0000000000048947 */ /* 0x000fea0003800000 */
[----:B------:R-:W-:Y:S01]  /*fff0*/  BPT.TRAP 0x1 ;  /* 0x000000040000795c */ /* 0x000fe20000300000 */
.L_x_319:
[----:B------:R-:W0:Y:S01]  /*10000*/  S2R R3, SR_CgaCtaId ;  /* 0x0000000000037919 */ /* 0x000e220000008800 */
[----:B------:R-:W-:Y:S02]  /*10010*/  MOV R2, 0x400 ;  /* 0x0000040000027802 */ /* 0x000fe40000000f00 */
[----:B------:R-:W-:Y:S02]  /*10020*/  SHF.L.U32 R4, R0, 0x1f, RZ ;  /* 0x0000001f00047819 */ /* 0x000fe400000006ff */
[----:B0-----:R-:W-:-:S05]  /*10030*/  LEA R2, R3, R2, 0x18 ;  /* 0x0000000203027211 */ /* 0x001fca00078ec0ff */
[----:B------:R-:W-:-:S04]  /*10040*/  VIADD R2, R2, 0x48 ;  /* 0x0000004802027836 */ /* 0x000fc80000000000 */
[C---:B------:R-:W-:Y:S02]  /*10050*/  IMAD R7, R9.reuse, 0x8, R2 ;  /* 0x0000000809077824 */ /* 0x040fe400078e0202 */
[----:B------:R-:W-:Y:S02]  /*10060*/  VIADD R9, R9, 0x1 ;  /* 0x0000000109097836 */ /* 0x000fe40000000000 */
[----:B------:R-:W0:Y:S03]  /*10070*/  SYNCS.PHASECHK.TRANS64.TRYWAIT P0, [R7+URZ], R4 ;  /* 0x00000004070075a7 */ /* 0x000e26000800017f */
[----:B------:R-:W-:-:S04]  /*10080*/  ISETP.NE.AND P1, PT, R9, 0x9, PT ;  /* 0x000000090900780c */ /* 0x000fc80003f25270 */
[----:B------:R-:W-:Y:S02]  /*10090*/  SEL R3, RZ, 0x1, P1 ;  /* 0x00000001ff037807 */ /* 0x000fe40000800000 */
[----:B------:R-:W-:Y:S02]  /*100a0*/  SEL R9, R9, RZ, P1 ;  /* 0x000000ff09097207 */ /* 0x000fe40000800000 */
[----:B------:R-:W-:-:S03]  /*100b0*/  LOP3.LUT R6, R0, R3, RZ, 0x3c, !PT ;  /* 0x0000000300067212 */ /* 0x000fc600078e3cff */
[----:B------:R-:W-:Y:S01]  /*100c0*/  IMAD R8, R9, 0x8, R2 ;  /* 0x0000000809087824 */ /* 0x000fe200078e0202 */
[----:B------:R-:W-:Y:S01]  /*100d0*/  SHF.L.U32 R5, R6, 0x1f, RZ ;  /* 0x0000001f06057819 */ /* 0x000fe200000006ff */
[----:B0-----:R-:W-:Y:S06]  /*100e0*/  @!P0 BRA `(.L_x_320) ;  /* 0x0000000400a08947 */ /* 0x001fec0003800000 */
.L_x_336:
[----:B------:R-:W1:Y:S01]  /*100f0*/  SYNCS.PHASECHK.TRANS64.TRYWAIT P0, [R8+URZ], R5 ;  /* 0x00000005080075a7 */ /* 0x000e62000800017f */
[----:B------:R-:W-:-:S05]  /*10100*/  VIADD R0, R9, 0x1 ;  /* 0x0000000109007836 */ /* 0x000fca0000000000 */
[----:B------:R-:W-:-:S04]  /*10110*/  ISETP.NE.AND P1, PT, R0, 0x9, PT ;  /* 0x000000090000780c */ /* 0x000fc80003f25270 */
[----:B------:R-:W-:Y:S02]  /*10120*/  SEL R3, RZ, 0x1, P1 ;  /* 0x00000001ff037807 */ /* 0x000fe40000800000 */
[----:B0-----:R-:W-:Y:S02]  /*10130*/  SEL R7, R0, RZ, P1 ;  /* 0x000000ff00077207 */ /* 0x001fe40000800000 */
[----:B------:R-:W-:-:S03]  /*10140*/  LOP3.LUT R6, R6, R3, RZ, 0x3c, !PT ;  /* 0x0000000306067212 */ /* 0x000fc600078e3cff */
[----:B------:R-:W-:Y:S01]  /*10150*/  IMAD R9, R7, 0x8, R2 ;  /* 0x0000000807097824 */ /* 0x000fe200078e0202 */
[----:B------:R-:W-:Y:S01]  /*10160*/  SHF.L.U32 R4, R6, 0x1f, RZ ;  /* 0x0000001f06047819 */ /* 0x000fe200000006ff */
[----:B-1----:R-:W-:Y:S06]  /*10170*/  @!P0 BRA `(.L_x_321) ;  /* 0x0000000400908947 */ /* 0x002fec0003800000 */
.L_x_337:
[----:B------:R-:W1:Y:S01]  /*10180*/  SYNCS.PHASECHK.TRANS64.TRYWAIT P0, [R9+URZ], R4 ;  /* 0x00000004090075a7 */ /* 0x000e62000800017f */
[----:B------:R-:W-:-:S05]  /*10190*/  VIADD R0, R7, 0x1 ;  /* 0x0000000107007836 */ /* 0x000fca0000000000 */
[----:B------:R-:W-:-:S04]  /*101a0*/  ISETP.NE.AND P1, PT, R0, 0x9, PT ;  /* 0x000000090000780c */ /* 0x000fc80003f25270 */
[----:B------:R-:W-:Y:S02]  /*101b0*/  SEL R3, RZ, 0x1, P1 ;  /* 0x00000001ff037807 */ /* 0x000fe40000800000 */
[----:B------:R-:W-:Y:S02]  /*101c0*/  SEL R7, R0, RZ, P1 ;  /* 0x000000ff00077207 */ /* 0x000fe40000800000 */
[----:B------:R-:W-:-:S03]  /*101d0*/  LOP3.LUT R6, R6, R3, RZ, 0x3c, !PT ;  /* 0x0000000306067212 */ /* 0x000fc600078e3cff */
[----:B0-----:R-:W-:Y:S01]  /*101e0*/  IMAD R8, R7, 0x8, R2 ;  /* 0x0000000807087824 */ /* 0x001fe200078e0202 */
[----:B------:R-:W-:Y:S01]  /*101f0*/  SHF.L.U32 R5, R6, 0x1f, RZ ;  /* 0x0000001f06057819 */ /* 0x000fe200000006ff */
[----:B-1----:R-:W-:Y:S06]  /*10200*/  @!P0 BRA `(.L_x_322) ;  /* 0x0000000400808947 */ /* 0x002fec0003800000 */
.L_x_338:
        /* <DEDUP_REMOVED lines=9> */
.L_x_339:
        /* <DEDUP_REMOVED lines=9> */
.L_x_340:
        /* <DEDUP_REMOVED lines=9> */
.L_x_341:
[----:B------:R-:W1:Y:S01]  /*103c0*/  SYNCS.PHASECHK.TRANS64.TRYWAIT P0, [R9+URZ], R4 ;  /* 0x00000004090075a7 */ /* 0x000e62000800017f */
[----:B------:R-:W-:-:S05]  /*103d0*/  VIADD R0, R7, 0x1 ;  /* 0x0000000107007836 */ /* 0x000fca0000000000 */
[----:B------:R-:W-:-:S04]  /*103e0*/  ISETP.NE.AND P1, PT, R0, 0x9, PT ;  /* 0x000000090000780c */ /* 0x000fc80003f25270 */
[----:B------:R-:W-:Y:S02]  /*103f0*/  SEL R3, RZ, 0x1, P1 ;  /* 0x00000001ff037807 */ /* 0x000fe40000800000 */
[----:B------:R-:W-:Y:S02]  /*10400*/  SEL R7, R0, RZ, P1 ;  /* 0x000000ff00077207 */ /* 0x000fe40000800000 */
[----:B------:R-:W-:-:S03]  /*10410*/  LOP3.LUT R11, R6, R3, RZ, 0x3c, !PT ;  /* 0x00000003060b7212 */ /* 0x000fc600078e3cff */
[----:B------:R-:W-:Y:S01]  /*10420*/  IMAD R6, R7, 0x8, R2 ;  /* 0x0000000807067824 */ /* 0x000fe200078e0202 */
[----:B0-----:R-:W-:Y:S01]  /*10430*/  SHF.L.U32 R5, R11, 0x1f, RZ ;  /* 0x0000001f0b057819 */ /* 0x001fe200000006ff */
[----:B-1----:R-:W-:Y:S06]  /*10440*/  @!P0 BRA `(.L_x_326) ;  /* 0x0000000400408947 */ /* 0x002fec0003800000 */
.L_x_342:
[----:B------:R-:W1:Y:S01]  /*10450*/  SYNCS.PHASECHK.TRANS64.TRYWAIT P0, [R6+URZ], R5 ;  /* 0x00000005060075a7 */ /* 0x000e62000800017f */
[----:B------:R-:W-:-:S05]  /*10460*/  VIADD R0, R7, 0x1 ;  /* 0x0000000107007836 */ /* 0x000fca0000000000 */
[----:B------:R-:W-:-:S04]  /*10470*/  ISETP.NE.AND P1, PT, R0, 0x9, PT ;  /* 0x000000090000780c */ /* 0x000fc80003f25270 */
[----:B0-----:R-:W-:Y:S02]  /*10480*/  SEL R4, RZ, 0x1, P1 ;  /* 0x00000001ff047807 */ /* 0x001fe40000800000 */
[----:B------:R-:W-:Y:S02]  /*10490*/  SEL R3, R0, RZ, P1 ;  /* 0x000000ff00037207 */ /* 0x000fe40000800000 */
[----:B------:R-:W-:Y:S01]  /*104a0*/  LOP3.LUT R0, R11, R4, RZ, 0x3c, !PT ;  /* 0x000000040b007212 */ /* 0x000fe200078e3cff */
[----:B-1----:R-:W-:Y:S06]  /*104b0*/  @!P0 BRA `(.L_x_327) ;  /* 0x0000000400388947 */ /* 0x002fec0003800000 */
.L_x_343:
[----:B------:R-:W-:Y:S01]  /*104c0*/  IMAD R3, R3, 0x8, R2 ;  /* 0x0000000803037824 */ /* 0x000fe200078e0202 */
[----:B------:R-:W-:-:S07]  /*104d0*/  SHF.L.U32 R0, R0, 0x1f, RZ ;  /* 0x0000001f00007819 */ /* 0x000fce00000006ff */
.L_x_328:
[----:B-1----:R1:W2:Y:S02]  /*104e0*/  SYNCS.PHASECHK.TRANS64.TRYWAIT P0, [R3+URZ], R0 ;  /* 0x00000000030075a7 */ /* 0x0022a4000800017f */
[----:B--2---:R-:W-:Y:S05]  /*104f0*/  @!P0 NANOSLEEP.SYNCS 0x989680 ;  /* 0x009896800000895d */ /* 0x004fea0003900000 */
[----:B------:R-:W2:Y:S02]  /*10500*/  @!P0 SYNCS.PHASECHK.TRANS64 P0, [R3+URZ], R0 ;  /* 0x00000000030085a7 */ /* 0x000ea4000800007f */
[----:B--2---:R-:W-:Y:S05]  /*10510*/  @!P0 BRA `(.L_x_328) ;  /* 0xfffffffc00f08947 */ /* 0x004fea000383ffff */
.L_x_318:
[----:B------:R-:W-:Y:S05]  /*10520*/  BSYNC B0 ;  /* 0x0000000000007941 */ /* 0x000fea0003800000 */
.L_x_317:
[----:B------:R-:W-:Y:S05]  /*10530*/  EXIT ;  /* 0x000000000000794d */ /* 0x000fea0003800000 */
.L_x_22:
[----:B-1----:R-:W-:-:S04]  /*10540*/  IMAD.U32 R3, RZ, RZ, UR6 ;  /* 0x00000006ff037e24 */ /* 0x002fc8000f8e00ff */
[----:B------:R1:W2:Y:S03]  /*10550*/  SYNCS.PHASECHK.TRANS64.TRYWAIT P1, [R3+URZ], R0 ;  /* 0x00000000030075a7 */ /* 0x0002a6000802017f */
[----:B--2---:R-:W-:Y:S05]  /*10560*/  @!P1 NANOSLEEP.SYNCS 0x989680 ;  /* 0x009896800000995d */ /* 0x004fea0003900000 */
[----:B------:R-:W2:Y:S02]  /*10570*/  @!P1 SYNCS.PHASECHK.TRANS64 P1, [R3+URZ], R0 ;  /* 0x00000000030095a7 */ /* 0x000ea4000802007f */
[----:B--2---:R-:W-:Y:S05]  /*10580*/  @!P1 BRA `(.L_x_22) ;  /* 0xfffffffc00ec9947 */ /* 0x004fea000383ffff */
[----:B------:R-:W-:Y:S05]  /*10590*/  BRA `(.L_x_21) ;  /* 0xffffff1800347947 */ /* 0x000fea000383ffff */
.L_x_28:
[----:B-----5:R1:W-:Y:S02]  /*105a0*/  STL [R1+0x8c], R0 ;  /* 0x00008c0001007387 */ /* 0x0203e40000100800 */
[----:B-1----:R-:W-:-:S04]  /*105b0*/  IMAD.U32 R0, RZ, RZ, UR9 ;  /* 0x00000009ff007e24 */ /* 0x002fc8000f8e00ff */
[----:B------:R1:W3:Y:S03]  /*105c0*/  SYNCS.PHASECHK.TRANS64.TRYWAIT P1, [R0+URZ], R229 ;  /* 0x000000e5000075a7 */ /* 0x0002e6000802017f */
[----:B---3--:R-:W-:Y:S05]  /*105d0*/  @!P1 NANOSLEEP.SYNCS 0x989680 ;  /* 0x009896800000995d */ /* 0x008fea0003900000 */
[----:B------:R1:W3:Y:S02]  /*105e0*/  @!P1 SYNCS.PHASECHK.TRANS64 P1, [R0+URZ], R229 ;  /* 0x000000e5000095a7 */ /* 0x0002e4000802007f */
[----:B-1----:R1:W5:Y:S02]  /*105f0*/  LDL.LU R0, [R1+0x8c] ;  /* 0x00008c0001007983 */ /* 0x0023640000300800 */
[----:B-1-3--:R-:W-:Y:S05]  /*10600*/  @!P1 BRA `(.L_x_28) ;  /* 0xfffffffc00e49947 */ /* 0x00afea000383ffff */
[----:B------:R-:W-:Y:S05]  /*10610*/  BRA `(.L_x_27) ;  /* 0xffffff2800a87947 */ /* 0x000fea000383ffff */
.L_x_305:
[----:B------:R-:W-:Y:S01]  /*10620*/  BSSY B1, `(.L_x_329) ;  /* 0x0000006000017945 */ /* 0x000fe20003800000 */
[----:B------:R-:W-:-:S07]  /*10630*/  IMAD.MOV.U32 R2, RZ, RZ, -0x1 ;  /* 0xffffffffff027424 */ /* 0x000fce00078e00ff */
[----:B------:R-:W-:Y:S05]  /*10640*/  WARPSYNC.COLLECTIVE R2, `(.L_x_330) ;  /* 0x00000000020c7348 */ /* 0x000fea0003c00000 */
[----:B------:R-:W-:Y:S02]  /*10650*/  ELECT P0, UR62, PT ;  /* 0x00000000003e782f */ /* 0x000fe40003800000 */
[----:B------:R-:W-:Y:S01]  /*10660*/  MOV R2, UR62 ;  /* 0x0000003e00027c02 */ /* 0x000fe20008000f00 */
[----:B------:R-:W-:Y:S10]  /*10670*/  ENDCOLLECTIVE ;  /* 0x000000000000791b */ /* 0x000ff40003800000 */
.L_x_330:
[----:B------:R-:W-:Y:S05]  /*10680*/  BSYNC B1 ;  /* 0x0000000000017941 */ /* 0x000fea0003800000 */
.L_x_329:
[----:B------:R-:W-:Y:S05]  /*10690*/  BRA `(.L_x_331) ;  /* 0xffffffec00547947 */ /* 0x000fea000383ffff */
.L_x_308:
[----:B0-----:R0:W2:Y:S02]  /*106a0*/  SYNCS.PHASECHK.TRANS64.TRYWAIT P0, [R13+URZ+0x48], R4 ;  /* 0x000048040d0075a7 */ /* 0x0010a4000800017f */
[----:B--2---:R-:W-:Y:S05]  /*106b0*/  @!P0 NANOSLEEP.SYNCS 0x989680 ;  /* 0x009896800000895d */ /* 0x004fea0003900000 */
[----:B------:R-:W2:Y:S02]  /*106c0*/  @!P0 SYNCS.PHASECHK.TRANS64 P0, [R13+URZ+0x48], R4 ;  /* 0x000048040d0085a7 */ /* 0x000ea4000800007f */
[----:B--2---:R-:W-:Y:S05]  /*106d0*/  @!P0 BRA `(.L_x_308) ;  /* 0xfffffffc00f08947 */ /* 0x004fea000383ffff */
[----:B------:R-:W-:Y:S05]  /*106e0*/  BRA `(.L_x_332) ;  /* 0xffffffec00987947 */ /* 0x000fea000383ffff */
.L_x_316:
[----:B------:R-:W-:Y:S01]  /*106f0*/  BSSY B0, `(.L_x_333) ;  /* 0x0000006000007945 */ /* 0x000fe20003800000 */
[----:B------:R-:W-:-:S07]  /*10700*/  IMAD.MOV.U32 R2, RZ, RZ, -0x1 ;  /* 0xffffffffff027424 */ /* 0x000fce00078e00ff */
[----:B------:R-:W-:Y:S05]  /*10710*/  WARPSYNC.COLLECTIVE R2, `(.L_x_334) ;  /* 0x00000000020c7348 */ /* 0x000fea0003c00000 */
[----:B------:R-:W-:Y:S02]  /*10720*/  ELECT P0, UR62, PT ;  /* 0x00000000003e782f */ /* 0x000fe40003800000 */
[----:B------:R-:W-:Y:S01]  /*10730*/  MOV R2, UR62 ;  /* 0x0000003e00027c02 */ /* 0x000fe20008000f00 */
[----:B------:R-:W-:Y:S10]  /*10740*/  ENDCOLLECTIVE ;  /* 0x000000000000791b */ /* 0x000ff40003800000 */
.L_x_334:
[----:B------:R-:W-:Y:S05]  /*10750*/  BSYNC B0 ;  /* 0x0000000000007941 */ /* 0x000fea0003800000 */
.L_x_333:
[----:B------:R-:W-:Y:S05]  /*10760*/  BRA `(.L_x_335) ;  /* 0xfffffff800087947 */ /* 0x000fea000383ffff */
.L_x_320:
[----:B0-----:R0:W1:Y:S02]  /*10770*/  SYNCS.PHASECHK.TRANS64.TRYWAIT P0, [R7+URZ], R4 ;  /* 0x00000004070075a7 */ /* 0x001064000800017f */
[----:B-1----:R-:W-:Y:S05]  /*10780*/  @!P0 NANOSLEEP.SYNCS 0x989680 ;  /* 0x009896800000895d */ /* 0x002fea0003900000 */
[----:B------:R-:W1:Y:S02]  /*10790*/  @!P0 SYNCS.PHASECHK.TRANS64 P0, [R7+URZ], R4 ;  /* 0x00000004070085a7 */ /* 0x000e64000800007f */
[----:B-1----:R-:W-:Y:S05]  /*107a0*/  @!P0 BRA `(.L_x_320) ;  /* 0xfffffffc00f08947 */ /* 0x002fea000383ffff */
[----:B------:R-:W-:Y:S05]  /*107b0*/  BRA `(.L_x_336) ;  /* 0xfffffff8004c7947 */ /* 0x000fea000383ffff */
.L_x_321:
[----:B0-----:R0:W1:Y:S02]  /*107c0*/  SYNCS.PHASECHK.TRANS64.TRYWAIT P0, [R8+URZ], R5 ;  /* 0x00000005080075a7 */ /* 0x001064000800017f */
[----:B-1----:R-:W-:Y:S05]  /*107d0*/  @!P0 NANOSLEEP.SYNCS 0x989680 ;  /* 0x009896800000895d */ /* 0x002fea0003900000 */
[----:B------:R-:W1:Y:S02]  /*107e0*/  @!P0 SYNCS.PHASECHK.TRANS64 P0, [R8+URZ], R5 ;  /* 0x00000005080085a7 */ /* 0x000e64000800007f */
[----:B-1----:R-:W-:Y:S05]  /*107f0*/  @!P0 BRA `(.L_x_321) ;  /* 0xfffffffc00f08947 */ /* 0x002fea000383ffff */
[----:B------:R-:W-:Y:S05]  /*10800*/  BRA `(.L_x_337) ;  /* 0xfffffff8005c7947 */ /* 0x000fea000383ffff */
.L_x_322:
[----:B0-----:R0:W1:Y:S02]  /*10810*/  SYNCS.PHASECHK.TRANS64.TRYWAIT P0, [R9+URZ], R4 ;  /* 0x00000004090075a7 */ /* 0x001064000800017f */
[----:B-1----:R-:W-:Y:S05]  /*10820*/  @!P0 NANOSLEEP.SYNCS 0x989680 ;  /* 0x009896800000895d */ /* 0x002fea0003900000 */
[----:B------:R-:W1:Y:S02]  /*10830*/  @!P0 SYNCS.PHASECHK.TRANS64 P0, [R9+URZ], R4 ;  /* 0x00000004090085a7 */ /* 0x000e64000800007f */
[----:B-1----:R-:W-:Y:S05]  /*10840*/  @!P0 BRA `(.L_x_322) ;  /* 0xfffffffc00f08947 */ /* 0x002fea000383ffff */
[----:B------:R-:W-:Y:S05]  /*10850*/  BRA `(.L_x_338) ;  /* 0xfffffff8006c7947 */ /* 0x000fea000383ffff */
.L_x_323:
[----:B0-----:R0:W1:Y:S02]  /*10860*/  SYNCS.PHASECHK.TRANS64.TRYWAIT P0, [R8+URZ], R5 ;  /* 0x00000005080075a7 */ /* 0x001064000800017f */
[----:B-1----:R-:W-:Y:S05]  /*10870*/  @!P0 NANOSLEEP.SYNCS 0x989680 ;  /* 0x009896800000895d */ /* 0x002fea0003900000 */
[----:B------:R-:W1:Y:S02]  /*10880*/  @!P0 SYNCS.PHASECHK.TRANS64 P0, [R8+URZ], R5 ;  /* 0x00000005080085a7 */ /* 0x000e64000800007f */
[----:B-1----:R-:W-:Y:S05]  /*10890*/  @!P0 BRA `(.L_x_323) ;  /* 0xfffffffc00f08947 */ /* 0x002fea000383ffff */
[----:B------:R-:W-:Y:S05]  /*108a0*/  BRA `(.L_x_339) ;  /* 0xfffffff8007c7947 */ /* 0x000fea000383ffff */
.L_x_324:
[----:B0-----:R0:W1:Y:S02]  /*108b0*/  SYNCS.PHASECHK.TRANS64.TRYWAIT P0, [R9+URZ], R4 ;  /* 0x00000004090075a7 */ /* 0x001064000800017f */
[----:B-1----:R-:W-:Y:S05]  /*108c0*/  @!P0 NANOSLEEP.SYNCS 0x989680 ;  /* 0x009896800000895d */ /* 0x002fea0003900000 */
[----:B------:R-:W1:Y:S02]  /*108d0*/  @!P0 SYNCS.PHASECHK.TRANS64 P0, [R9+URZ], R4 ;  /* 0x00000004090085a7 */ /* 0x000e64000800007f */
[----:B-1----:R-:W-:Y:S05]  /*108e0*/  @!P0 BRA `(.L_x_324) ;  /* 0xfffffffc00f08947 */ /* 0x002fea000383ffff */
[----:B------:R-:W-:Y:S05]  /*108f0*/  BRA `(.L_x_340) ;  /* 0xfffffff8008c7947 */ /* 0x000fea000383ffff */
.L_x_325:
[----:B0-----:R0:W1:Y:S02]  /*10900*/  SYNCS.PHASECHK.TRANS64.TRYWAIT P0, [R8+URZ], R5 ;  /* 0x00000005080075a7 */ /* 0x001064000800017f */
[----:B-1----:R-:W-:Y:S05]  /*10910*/  @!P0 NANOSLEEP.SYNCS 0x989680 ;  /* 0x009896800000895d */ /* 0x002fea0003900000 */
[----:B------:R-:W1:Y:S02]  /*10920*/  @!P0 SYNCS.PHASECHK.TRANS64 P0, [R8+URZ], R5 ;  /* 0x00000005080085a7 */ /* 0x000e64000800007f */
[----:B-1----:R-:W-:Y:S05]  /*10930*/  @!P0 BRA `(.L_x_325) ;  /* 0xfffffffc00f08947 */ /* 0x002fea000383ffff */
[----:B------:R-:W-:Y:S05]  /*10940*/  BRA `(.L_x_341) ;  /* 0xfffffff8009c7947 */ /* 0x000fea000383ffff */
.L_x_326:
[----:B0-----:R0:W1:Y:S02]  /*10950*/  SYNCS.PHASECHK.TRANS64.TRYWAIT P0, [R9+URZ], R4 ;  /* 0x00000004090075a7 */ /* 0x001064000800017f */
[----:B-1----:R-:W-:Y:S05]  /*10960*/  @!P0 NANOSLEEP.SYNCS 0x989680 ;  /* 0x009896800000895d */ /* 0x002fea0003900000 */
[----:B------:R-:W1:Y:S02]  /*10970*/  @!P0 SYNCS.PHASECHK.TRANS64 P0, [R9+URZ], R4 ;  /* 0x00000004090085a7 */ /* 0x000e64000800007f */
[----:B-1----:R-:W-:Y:S05]  /*10980*/  @!P0 BRA `(.L_x_326) ;  /* 0xfffffffc00f08947 */ /* 0x002fea000383ffff */
[----:B------:R-:W-:Y:S05]  /*10990*/  BRA `(.L_x_342) ;  /* 0xfffffff800ac7947 */ /* 0x000fea000383ffff */
.L_x_327:
[----:B0-----:R0:W1:Y:S02]  /*109a0*/  SYNCS.PHASECHK.TRANS64.TRYWAIT P0, [R6+URZ], R5 ;  /* 0x00000005060075a7 */ /* 0x001064000800017f */
[----:B-1----:R-:W-:Y:S05]  /*109b0*/  @!P0 NANOSLEEP.SYNCS 0x989680 ;  /* 0x009896800000895d */ /* 0x002fea0003900000 */
[----:B------:R-:W1:Y:S02]  /*109c0*/  @!P0 SYNCS.PHASECHK.TRANS64 P0, [R6+URZ], R5 ;  /* 0x00000005060085a7 */ /* 0x000e64000800007f */
[----:B-1----:R-:W-:Y:S05]  /*109d0*/  @!P0 BRA `(.L_x_327) ;  /* 0xfffffffc00f08947 */ /* 0x002fea000383ffff */
[----:B------:R-:W-:Y:S05]  /*109e0*/  BRA `(.L_x_343) ;  /* 0xfffffff800b47947 */ /* 0x000fea000383ffff */
.L_x_344:
[----:B------:R-:W-:-:S00]  /*109f0*/  BRA `(.L_x_344) ;  /* 0xfffffffc00fc7947 */ /* 0x000fc0000383ffff */
[----:B------:R-:W-:-:S00]  /*10a00*/  NOP ;  /* 0x0000000000007918 */ /* 0x000fc00000000000 */
[----:B------:R-:W-:-:S00]  /*10a10*/  NOP ;  /* 0x0000000000007918 */ /* 0x000fc00000000000 */
[----:B------:R-:W-:-:S00]  /*10a20*/  NOP ;  /* 0x0000000000007918 */ /* 0x000fc00000000000 */
[----:B------:R-:W-:-:S00]  /*10a30*/  NOP ;  /* 0x0000000000007918 */ /* 0x000fc00000000000 */
[----:B------:R-:W-:-:S00]  /*10a40*/  NOP ;  /* 0x0000000000007918 */ /* 0x000fc00000000000 */
[----:B------:R-:W-:-:S00]  /*10a50*/  NOP ;  /* 0x0000000000007918 */ /* 0x000fc00000000000 */
[----:B------:R-:W-:-:S00]  /*10a60*/  NOP ;  /* 0x0000000000007918 */ /* 0x000fc00000000000 */
[----:B------:R-:W-:-:S00]  /*10a70*/  NOP ;  /* 0x0000000000007918 */ /* 0x000fc00000000000 */
.L_x_345:


//--------------------- .nv.shared._ZN7cutlass13device_kernelINS_4gemm6kernel13GemmUniversalIN4cute5tupleIJiiiiEEENS1_10collective13CollectiveMmaINS1_37MainloopSm90TmaGmmaWarpSpecializedFP8ILi9ENS5_IJNS4_1CILi1EEENSA_ILi2EEESB_EEENS1_35KernelTmaWarpSpecializedCooperativeEEENS5_IJNSA_ILi128EEENSA_ILi256EEENSA_ILi64EEEEEENS_12float_e5m2_tENS5_IJlSB_lEEESK_SL_NS4_8TiledMMAINS4_8MMA_AtomIJNS4_4SM904GMMA31MMA_64x256x32_F32E5M2E5M2_SS_TNILNSP_7ScaleInE1ELSR_1EEEEEENS4_6LayoutINS5_IJSC_SB_SB_EEENS5_IJSB_NSA_ILi0EEESW_EEEEENS5_IJNS4_10UnderscoreESZ_SZ_EEEEENS4_23SM90_TMA_LOAD_MULTICASTENS4_14ComposedLayoutINS4_7SwizzleILi2ELi4ELi3EEENS4_18smem_ptr_flag_bitsILi8EEENSU_INS5_IJNSA_ILi8EEESI_EEENS5_IJSI_SB_EEEEEEEvNS4_8identityENS4_13SM90_TMA_LOADES1C_vS1D_EENS_8epilogue10collective6detail29Sm90TmaWarpSpecializedAdapterINS1H_15DefaultEpilogueISK_SL_SL_NS1G_6thread17LinearCombinationISK_Li1EffLNS1L_9ScaleType4KindE0ELNS_15FloatRoundStyleE2ESK_EENS1_15EpilogueDefaultEEEEEvvEEEEvNT_6ParamsE --------------------------
	.section	.nv.shared._ZN7cutlass13device_kernelINS_4gemm6kernel13GemmUniversalIN4cute5tupleIJiiiiEEENS1_10collective13CollectiveMmaINS1_37MainloopSm90TmaGmmaWarpSpecializedFP8ILi9ENS5_IJNS4_1CILi1EEENSA_ILi2EEESB_EEENS1_35KernelTmaWarpSpecializedCooperativeEEENS5_IJNSA_ILi128EEENSA_ILi256EEENSA_ILi64EEEEEENS_12float_e5m2_tENS5_IJlSB_lEEESK_SL_NS4_8TiledMMAINS4_8MMA_AtomIJNS4_4SM904GMMA31MMA_64x256x32_F32E5M2E5M2_SS_TNILNSP_7ScaleInE1ELSR_1EEEEEENS4_6LayoutINS5_IJSC_SB_SB_EEENS5_IJSB_NSA_ILi0EEESW_EEEEENS5_IJNS4_10UnderscoreESZ_SZ_EEEEENS4_23SM90_TMA_LOAD_MULTICASTENS4_14ComposedLayoutINS4_7SwizzleILi2ELi4ELi3EEENS4_18smem_ptr_flag_bitsILi8EEENSU_INS5_IJNSA_ILi8EEESI_EEENS5_IJSI_SB_EEEEEEEvNS4_8identityENS4_13SM90_TMA_LOADES1C_vS1D_EENS_8epilogue10collective6detail29Sm90TmaWarpSpecializedAdapterINS1H_15DefaultEpilogueISK_SL_SL_NS1G_6thread17LinearCombinationISK_Li1EffLNS1L_9ScaleType4KindE0ELNS_15FloatRoundStyleE2ESK_EENS1_15EpilogueDefaultEEEEEvvEEEEvNT_6ParamsE,"aw",@nobits
	.sectionflags	@""
	.align	16
	.zero		1024


//--------------------- .nv.shared.reserved.0     --------------------------
	.section	.nv.shared.reserved.0,"aw",@nobits
	.weak		__nv_reservedSMEM_offset_0_alias
	.size		__nv_reservedSMEM_offset_0_alias, 0, 0
	.other		__nv_reservedSMEM_offset_0_alias,@"STO_CUDA_RESERVED_SHARED STV_DEFAULT"
__nv_reservedSMEM_offset_0_alias:
	.zero		0


//--------------------- .nv.global                --------------------------
	.section	.nv.global,"aw",@nobits
.nv.global:
	.type		_ZN39_INTERNAL_4e70d76c_4_k_cu_0500efdf_41764cute1_E,@object
	.size		_ZN39_INTERNAL_4e70d76c_4_k_cu_0500efdf_41764cute1_E,(_ZN39_INTERNAL_4e70d76c_4_k_cu_0500efdf_41764cuda3std3__45__cpo6cbeginE - _ZN39_INTERNAL_4e70d76c_4_k_cu_0500efdf_41764cute1_E)
_ZN39_INTERNAL_4e70d76c_4_k_cu_0500efdf_41764cute1_E:
	.zero		1
	.type		_ZN39_INTERNAL_4e70d76c_4_k_cu_0500efdf_41764cuda3std3__45__cpo6cbeginE,@object
	.size		_ZN39_INTERNAL_4e70d76c_4_k_cu_0500efdf_41764cuda3std3__45__cpo6cbeginE,(_ZN39_INTERNAL_4e70d76c_4_k_cu_0500efdf_41764cuda3std3__48in_placeE - _ZN39_INTERNAL_4e70d76c_4_k_cu_0500efdf_41764cuda3std3__45__cpo6cbeginE)
_ZN39_INTERNAL_4e70d76c_4_k_cu_0500efdf_41764cuda3std3__45__cpo6cbeginE:
	.zero		1
	.type		_ZN39_INTERNAL_4e70d76c_4_k_cu_0500efdf_41764cuda3std3__48in_placeE,@object
	.size		_ZN39_INTERNAL_4e70d76c_4_k_cu_0500efdf_41764cuda3std3__48in_placeE,(_ZN39_INTERNAL_4e70d76c_4_k_cu_0500efdf_41764cuda3std6ranges3__45__cpo9iter_moveE - _ZN39_INTERNAL_4e70d76c_4_k_cu_0500efdf_41764cuda3std3__48in_placeE)
_ZN39_INTERNAL_4e70d76c_4_k_cu_0500efdf_41764cuda3std3__48in_placeE:
	.zero		1
	.type		_ZN39_INTERNAL_4e70d76c_4_k_cu_0500efdf_41764cuda3std6ranges3__45__cpo9iter_moveE,@object
	.size		_ZN39_INTERNAL_4e70d76c_4_k_cu_0500efdf_41764cuda3std6ranges3__45__cpo9iter_moveE,(_ZN39_INTERNAL_4e70d76c_4_k_cu_0500efdf_41764cuda3std3__45__cpo5beginE - _ZN39_INTERNAL_4e70d76c_4_k_cu_0500efdf_41764cuda3std6ranges3__45__cpo9iter_moveE)
_ZN39_INTERNAL_4e70d76c_4_k_cu_0500efdf_41764cuda3std6ranges3__45__cpo9iter_moveE:
	.zero		1
	.type		_ZN39_INTERNAL_4e70d76c_4_k_cu_0500efdf_41764cuda3std3__45__cpo5beginE,@object
	.size		_ZN39_INTERNAL_4e70d76c_4_k_cu_0500efdf_41764cuda3std3__45__cpo5beginE,(_ZN39_INTERNAL_4e70d76c_4_k_cu_0500efdf_41764cuda3std3__441_GLOBAL__N__4e70d76c_4_k_cu_0500efdf_41766ignoreE - _ZN39_INTERNAL_4e70d76c_4_k_cu_0500efdf_41764cuda3std3__45__cpo5beginE)
_ZN39_INTERNAL_4e70d76c_4_k_cu_0500efdf_41764cuda3std3__45__cpo5beginE:
	.zero		1
	.type		_ZN39_INTERNAL_4e70d76c_4_k_cu_0500efdf_41764cuda3std3__441_GLOBAL__N__4e70d76c_4_k_cu_0500efdf_41766ignoreE,@object
	.size		_ZN39_INTERNAL_4e70d76c_4_k_cu_0500efdf_41764cuda3std3__441_GLOBAL__N__4e70d76c_4_k_cu_0500efdf_41766ignoreE,(_ZN39_INTERNAL_4e70d76c_4_k_cu_0500efdf_41764cute7productE - _ZN39_INTERNAL_4e70d76c_4_k_cu_0500efdf_41764cuda3std3__441_GLOBAL__N__4e70d76c_4_k_cu_0500efdf_41766ignoreE)
_ZN39_INTERNAL_4e70d76c_4_k_cu_0500efdf_41764cuda3std3__441_GLOBAL__N__4e70d76c_4_k_cu_0500efdf_41766ignoreE:
	.zero		1
	.type		_ZN39_INTERNAL_4e70d76c_4_k_cu_0500efdf_41764cute7productE,@object
	.size		_ZN39_INTERNAL_4e70d76c_4_k_cu_0500efdf_41764cute7productE,(_ZN39_INTERNAL_4e70d76c_4_k_cu_0500efdf_41764cuda3std3__45__cpo3endE - _ZN39_INTERNAL_4e70d76c_4_k_cu_0500efdf_41764cute7productE)
_ZN39_INTERNAL_4e70d76c_4_k_cu_0500efdf_41764cute7productE:
	.zero		1
	.type		_ZN39_INTERNAL_4e70d76c_4_k_cu_0500efdf_41764cuda3std3__45__cpo3endE,@object
	.size		_ZN39_INTERNAL_4e70d76c_4_k_cu_0500efdf_41764cuda3std3__45__cpo3endE,(_ZN39_INTERNAL_4e70d76c_4_k_cu_0500efdf_41764cuda3std3__419piecewise_constructE - _ZN39_INTERNAL_4e70d76c_4_k_cu_0500efdf_41764cuda3std3__45__cpo3endE)
_ZN39_INTERNAL_4e70d76c_4_k_cu_0500efdf_41764cuda3std3__45__cpo3endE:
	.zero		1
	.type		_ZN39_INTERNAL_4e70d76c_4_k_cu_0500efdf_41764cuda3std3__419piecewise_constructE,@object
	.size		_ZN39_INTERNAL_4e70d76c_4_k_cu_0500efdf_41764cuda3std3__419piecewise_constructE,(_ZN39_INTERNAL_4e70d76c_4_k_cu_0500efdf_41764cuda3std3__45__cpo4cendE - _ZN39_INTERNAL_4e70d76c_4_k_cu_0500efdf_41764cuda3std3__419piecewise_constructE)
_ZN39_INTERNAL_4e70d76c_4_k_cu_0500efdf_41764cuda3std3__419piecewise_constructE:
	.zero		1
	.type		_ZN39_INTERNAL_4e70d76c_4_k_cu_0500efdf_41764cuda3std3__45__cpo4cendE,@object
	.size		_ZN39_INTERNAL_4e70d76c_4_k_cu_0500efdf_41764cuda3std3__45__cpo4cendE,(_ZN39_INTERNAL_4e70d76c_4_k_cu_0500efdf_41764cuda3std6ranges3__45__cpo4swapE - _ZN39_INTERNAL_4e70d76c_4_k_cu_0500efdf_41764cuda3std3__45__cpo4cendE)
_ZN39_INTERNAL_4e70d76c_4_k_cu_0500efdf_41764cuda3std3__45__cpo4cendE:
	.zero		1
	.type		_ZN39_INTERNAL_4e70d76c_4_k_cu_0500efdf_41764cuda3std6ranges3__45__cpo4swapE,@object
	.size		_ZN39_INTERNAL_4e70d76c_4_k_cu_0500efdf_41764cuda3std6ranges3__45__cpo4swapE,(.L_7 - _ZN39_INTERNAL_4e70d76c_4_k_cu_0500efdf_41764cuda3std6ranges3__45__cpo4swapE)
_ZN39_INTERNAL_4e70d76c_4_k_cu_0500efdf_41764cuda3std6ranges3__45__cpo4swapE:
	.zero		1
.L_7:


//--------------------- .nv.constant0._ZN7cutlass13device_kernelINS_4gemm6kernel13GemmUniversalIN4cute5tupleIJiiiiEEENS1_10collective13CollectiveMmaINS1_37MainloopSm90TmaGmmaWarpSpecializedFP8ILi9ENS5_IJNS4_1CILi1EEENSA_ILi2EEESB_EEENS1_35KernelTmaWarpSpecializedCooperativeEEENS5_IJNSA_ILi128EEENSA_ILi256EEENSA_ILi64EEEEEENS_12float_e5m2_tENS5_IJlSB_lEEESK_SL_NS4_8TiledMMAINS4_8MMA_AtomIJNS4_4SM904GMMA31MMA_64x256x32_F32E5M2E5M2_SS_TNILNSP_7ScaleInE1ELSR_1EEEEEENS4_6LayoutINS5_IJSC_SB_SB_EEENS5_IJSB_NSA_ILi0EEESW_EEEEENS5_IJNS4_10UnderscoreESZ_SZ_EEEEENS4_23SM90_TMA_LOAD_MULTICASTENS4_14ComposedLayoutINS4_7SwizzleILi2ELi4ELi3EEENS4_18smem_ptr_flag_bitsILi8EEENSU_INS5_IJNSA_ILi8EEESI_EEENS5_IJSI_SB_EEEEEEEvNS4_8identityENS4_13SM90_TMA_LOADES1C_vS1D_EENS_8epilogue10collective6detail29Sm90TmaWarpSpecializedAdapterINS1H_15DefaultEpilogueISK_SL_SL_NS1G_6thread17LinearCombinationISK_Li1EffLNS1L_9ScaleType4KindE0ELNS_15FloatRoundStyleE2ESK_EENS1_15EpilogueDefaultEEEEEvvEEEEvNT_6ParamsE --------------------------
	.section	.nv.constant0._ZN7cutlass13device_kernelINS_4gemm6kernel13GemmUniversalIN4cute5tupleIJiiiiEEENS1_10collective13CollectiveMmaINS1_37MainloopSm90TmaGmmaWarpSpecializedFP8ILi9ENS5_IJNS4_1CILi1EEENSA_ILi2EEESB_EEENS1_35KernelTmaWarpSpecializedCooperativeEEENS5_IJNSA_ILi128EEENSA_ILi256EEENSA_ILi64EEEEEENS_12float_e5m2_tENS5_IJlSB_lEEESK_SL_NS4_8TiledMMAINS4_8MMA_AtomIJNS4_4SM904GMMA31MMA_64x256x32_F32E5M2E5M2_SS_TNILNSP_7ScaleInE1ELSR_1EEEEEENS4_6LayoutINS5_IJSC_SB_SB_EEENS5_IJSB_NSA_ILi0EEESW_EEEEENS5_IJNS4_10UnderscoreESZ_SZ_EEEEENS4_23SM90_TMA_LOAD_MULTICASTENS4_14ComposedLayoutINS4_7SwizzleILi2ELi4ELi3EEENS4_18smem_ptr_flag_bitsILi8EEENSU_INS5_IJNSA_ILi8EEESI_EEENS5_IJSI_SB_EEEEEEEvNS4_8identityENS4_13SM90_TMA_LOADES1C_vS1D_EENS_8epilogue10collective6detail29Sm90TmaWarpSpecializedAdapterINS1H_15DefaultEpilogueISK_SL_SL_NS1G_6thread17LinearCombinationISK_Li1EffLNS1L_9ScaleType4KindE0ELNS_15FloatRoundStyleE2ESK_EENS1_15EpilogueDefaultEEEEEvvEEEEvNT_6ParamsE,"a",@progbits
	.sectionflags	@""
	.align	4
.nv.constant0._ZN7cutlass13device_kernelINS_4gemm6kernel13GemmUniversalIN4cute5tupleIJiiiiEEENS1_10collective13CollectiveMmaINS1_37MainloopSm90TmaGmmaWarpSpecializedFP8ILi9ENS5_IJNS4_1CILi1EEENSA_ILi2EEESB_EEENS1_35KernelTmaWarpSpecializedCooperativeEEENS5_IJNSA_ILi128EEENSA_ILi256EEENSA_ILi64EEEEEENS_12float_e5m2_tENS5_IJlSB_lEEESK_SL_NS4_8TiledMMAINS4_8MMA_AtomIJNS4_4SM904GMMA31MMA_64x256x32_F32E5M2E5M2_SS_TNILNSP_7ScaleInE1ELSR_1EEEEEENS4_6LayoutINS5_IJSC_SB_SB_EEENS5_IJSB_NSA_ILi0EEESW_EEEEENS5_IJNS4_10UnderscoreESZ_SZ_EEEEENS4_23SM90_TMA_LOAD_MULTICASTENS4_14ComposedLayoutINS4_7SwizzleILi2ELi4ELi3EEENS4_18smem_ptr_flag_bitsILi8EEENSU_INS5_IJNSA_ILi8EEESI_EEENS5_IJSI_SB_EEEEEEEvNS4_8identityENS4_13SM90_TMA_LOADES1C_vS1D_EENS_8epilogue10collective6detail29Sm90TmaWarpSpecializedAdapterINS1H_15DefaultEpilogueISK_SL_SL_NS1G_6thread17LinearCombinationISK_Li1EffLNS1L_9ScaleType4KindE0ELNS_15FloatRoundStyleE2ESK_EENS1_15EpilogueDefaultEEEEEvvEEEEvNT_6ParamsE:
	.zero		1664


//--------------------- SYMBOLS --------------------------

	.type		.nv.reservedSmem.offset0,@object
	.size		.nv.reservedSmem.offset0,0x4
